//
// Generated by NVIDIA NVVM Compiler
//
// Compiler Build ID: CL-36424714
// Cuda compilation tools, release 13.0, V13.0.88
// Based on NVVM 20.0.0
//

.version 9.0
.target sm_100
.address_size 64

	// .globl	_Z15lint2d_bell_gpuPfS_S_S_S_S_S_PiS0_iiiiii
.func  (.param .b64 func_retval0) __internal_accurate_pow
(
	.param .b64 __internal_accurate_pow_param_0
)
;

.visible .entry _Z15lint2d_bell_gpuPfS_S_S_S_S_S_PiS0_iiiiii(
	.param .u64 .ptr .align 1 _Z15lint2d_bell_gpuPfS_S_S_S_S_S_PiS0_iiiiii_param_0,
	.param .u64 .ptr .align 1 _Z15lint2d_bell_gpuPfS_S_S_S_S_S_PiS0_iiiiii_param_1,
	.param .u64 .ptr .align 1 _Z15lint2d_bell_gpuPfS_S_S_S_S_S_PiS0_iiiiii_param_2,
	.param .u64 .ptr .align 1 _Z15lint2d_bell_gpuPfS_S_S_S_S_S_PiS0_iiiiii_param_3,
	.param .u64 .ptr .align 1 _Z15lint2d_bell_gpuPfS_S_S_S_S_S_PiS0_iiiiii_param_4,
	.param .u64 .ptr .align 1 _Z15lint2d_bell_gpuPfS_S_S_S_S_S_PiS0_iiiiii_param_5,
	.param .u64 .ptr .align 1 _Z15lint2d_bell_gpuPfS_S_S_S_S_S_PiS0_iiiiii_param_6,
	.param .u64 .ptr .align 1 _Z15lint2d_bell_gpuPfS_S_S_S_S_S_PiS0_iiiiii_param_7,
	.param .u64 .ptr .align 1 _Z15lint2d_bell_gpuPfS_S_S_S_S_S_PiS0_iiiiii_param_8,
	.param .u32 _Z15lint2d_bell_gpuPfS_S_S_S_S_S_PiS0_iiiiii_param_9,
	.param .u32 _Z15lint2d_bell_gpuPfS_S_S_S_S_S_PiS0_iiiiii_param_10,
	.param .u32 _Z15lint2d_bell_gpuPfS_S_S_S_S_S_PiS0_iiiiii_param_11,
	.param .u32 _Z15lint2d_bell_gpuPfS_S_S_S_S_S_PiS0_iiiiii_param_12,
	.param .u32 _Z15lint2d_bell_gpuPfS_S_S_S_S_S_PiS0_iiiiii_param_13,
	.param .u32 _Z15lint2d_bell_gpuPfS_S_S_S_S_S_PiS0_iiiiii_param_14
)
{
	.reg .b32 	%r<23>;
	.reg .b32 	%f<16>;
	.reg .b64 	%rd<34>;

	ld.param.u64 	%rd1, [_Z15lint2d_bell_gpuPfS_S_S_S_S_S_PiS0_iiiiii_param_0];
	ld.param.u64 	%rd2, [_Z15lint2d_bell_gpuPfS_S_S_S_S_S_PiS0_iiiiii_param_1];
	ld.param.u64 	%rd3, [_Z15lint2d_bell_gpuPfS_S_S_S_S_S_PiS0_iiiiii_param_2];
	ld.param.u64 	%rd4, [_Z15lint2d_bell_gpuPfS_S_S_S_S_S_PiS0_iiiiii_param_3];
	ld.param.u64 	%rd5, [_Z15lint2d_bell_gpuPfS_S_S_S_S_S_PiS0_iiiiii_param_4];
	ld.param.u64 	%rd6, [_Z15lint2d_bell_gpuPfS_S_S_S_S_S_PiS0_iiiiii_param_5];
	ld.param.u64 	%rd7, [_Z15lint2d_bell_gpuPfS_S_S_S_S_S_PiS0_iiiiii_param_6];
	ld.param.u64 	%rd8, [_Z15lint2d_bell_gpuPfS_S_S_S_S_S_PiS0_iiiiii_param_7];
	ld.param.u64 	%rd9, [_Z15lint2d_bell_gpuPfS_S_S_S_S_S_PiS0_iiiiii_param_8];
	ld.param.u32 	%r1, [_Z15lint2d_bell_gpuPfS_S_S_S_S_S_PiS0_iiiiii_param_9];
	ld.param.u32 	%r2, [_Z15lint2d_bell_gpuPfS_S_S_S_S_S_PiS0_iiiiii_param_10];
	ld.param.u32 	%r3, [_Z15lint2d_bell_gpuPfS_S_S_S_S_S_PiS0_iiiiii_param_11];
	ld.param.u32 	%r4, [_Z15lint2d_bell_gpuPfS_S_S_S_S_S_PiS0_iiiiii_param_12];
	ld.param.u32 	%r5, [_Z15lint2d_bell_gpuPfS_S_S_S_S_S_PiS0_iiiiii_param_13];
	ld.param.u32 	%r6, [_Z15lint2d_bell_gpuPfS_S_S_S_S_S_PiS0_iiiiii_param_14];
	cvta.to.global.u64 	%rd10, %rd6;
	cvta.to.global.u64 	%rd11, %rd5;
	cvta.to.global.u64 	%rd12, %rd4;
	cvta.to.global.u64 	%rd13, %rd1;
	cvta.to.global.u64 	%rd14, %rd3;
	cvta.to.global.u64 	%rd15, %rd8;
	cvta.to.global.u64 	%rd16, %rd9;
	cvta.to.global.u64 	%rd17, %rd7;
	cvta.to.global.u64 	%rd18, %rd2;
	mov.u32 	%r7, %tid.x;
	mov.u32 	%r8, %tid.y;
	mov.u32 	%r9, %ctaid.x;
	mad.lo.s32 	%r10, %r2, %r1, %r4;
	mad.lo.s32 	%r11, %r10, %r3, %r9;
	mul.wide.s32 	%rd19, %r11, 4;
	add.s64 	%rd20, %rd18, %rd19;
	ld.global.f32 	%f1, [%rd20];
	mul.lo.s32 	%r12, %r5, %r8;
	shl.b32 	%r13, %r12, 1;
	add.s32 	%r14, %r13, %r8;
	add.s32 	%r15, %r14, %r7;
	mul.wide.s32 	%rd21, %r15, 4;
	add.s64 	%rd22, %rd17, %rd21;
	ld.global.f32 	%f2, [%rd22];
	mul.f32 	%f3, %f1, %f2;
	mul.wide.u32 	%rd23, %r9, 4;
	add.s64 	%rd24, %rd16, %rd23;
	ld.global.u32 	%r16, [%rd24];
	sub.s32 	%r17, %r16, %r5;
	add.s32 	%r18, %r17, %r8;
	add.s64 	%rd25, %rd15, %rd23;
	ld.global.u32 	%r19, [%rd25];
	sub.s32 	%r20, %r19, %r5;
	add.s32 	%r21, %r20, %r7;
	mad.lo.s32 	%r22, %r18, %r6, %r21;
	mul.wide.s32 	%rd26, %r22, 4;
	add.s64 	%rd27, %rd13, %rd26;
	add.s64 	%rd28, %rd14, %rd23;
	ld.global.f32 	%f4, [%rd28];
	mul.f32 	%f5, %f3, %f4;
	atom.global.add.f32 	%f6, [%rd27], %f5;
	mul.wide.s32 	%rd29, %r6, 4;
	add.s64 	%rd30, %rd27, %rd29;
	add.s64 	%rd31, %rd12, %rd23;
	ld.global.f32 	%f7, [%rd31];
	mul.f32 	%f8, %f3, %f7;
	atom.global.add.f32 	%f9, [%rd30], %f8;
	add.s64 	%rd32, %rd11, %rd23;
	ld.global.f32 	%f10, [%rd32];
	mul.f32 	%f11, %f3, %f10;
	atom.global.add.f32 	%f12, [%rd27+4], %f11;
	add.s64 	%rd33, %rd10, %rd23;
	ld.global.f32 	%f13, [%rd33];
	mul.f32 	%f14, %f3, %f13;
	atom.global.add.f32 	%f15, [%rd30+4], %f14;
	ret;

}
	// .globl	_Z5solvePfS_S_S_fffffii
.visible .entry _Z5solvePfS_S_S_fffffii(
	.param .u64 .ptr .align 1 _Z5solvePfS_S_S_fffffii_param_0,
	.param .u64 .ptr .align 1 _Z5solvePfS_S_S_fffffii_param_1,
	.param .u64 .ptr .align 1 _Z5solvePfS_S_S_fffffii_param_2,
	.param .u64 .ptr .align 1 _Z5solvePfS_S_S_fffffii_param_3,
	.param .f32 _Z5solvePfS_S_S_fffffii_param_4,
	.param .f32 _Z5solvePfS_S_S_fffffii_param_5,
	.param .f32 _Z5solvePfS_S_S_fffffii_param_6,
	.param .f32 _Z5solvePfS_S_S_fffffii_param_7,
	.param .f32 _Z5solvePfS_S_S_fffffii_param_8,
	.param .u32 _Z5solvePfS_S_S_fffffii_param_9,
	.param .u32 _Z5solvePfS_S_S_fffffii_param_10
)
{
	.reg .pred 	%p<11>;
	.reg .b32 	%r<19>;
	.reg .b32 	%f<49>;
	.reg .b64 	%rd<22>;

	ld.param.u64 	%rd2, [_Z5solvePfS_S_S_fffffii_param_0];
	ld.param.u64 	%rd5, [_Z5solvePfS_S_S_fffffii_param_1];
	ld.param.u64 	%rd3, [_Z5solvePfS_S_S_fffffii_param_2];
	ld.param.u64 	%rd4, [_Z5solvePfS_S_S_fffffii_param_3];
	ld.param.f32 	%f8, [_Z5solvePfS_S_S_fffffii_param_4];
	ld.param.f32 	%f9, [_Z5solvePfS_S_S_fffffii_param_5];
	ld.param.f32 	%f10, [_Z5solvePfS_S_S_fffffii_param_6];
	ld.param.f32 	%f11, [_Z5solvePfS_S_S_fffffii_param_8];
	ld.param.u32 	%r5, [_Z5solvePfS_S_S_fffffii_param_9];
	ld.param.u32 	%r7, [_Z5solvePfS_S_S_fffffii_param_10];
	cvta.to.global.u64 	%rd1, %rd5;
	mov.u32 	%r8, %tid.x;
	mov.u32 	%r9, %ctaid.x;
	mov.u32 	%r10, %ntid.x;
	mad.lo.s32 	%r1, %r9, %r10, %r8;
	mov.u32 	%r11, %tid.y;
	mov.u32 	%r12, %ctaid.y;
	mov.u32 	%r13, %ntid.y;
	mad.lo.s32 	%r14, %r12, %r13, %r11;
	setp.ge.s32 	%p1, %r1, %r5;
	setp.ge.s32 	%p2, %r14, %r7;
	or.pred  	%p3, %p1, %p2;
	@%p3 bra 	$L__BB1_5;
	cvta.to.global.u64 	%rd6, %rd4;
	mul.lo.s32 	%r3, %r5, %r14;
	add.s32 	%r4, %r3, %r1;
	cvt.rn.f32.s32 	%f12, %r1;
	fma.rn.f32 	%f1, %f8, %f12, %f10;
	mul.wide.s32 	%rd7, %r4, 4;
	add.s64 	%rd8, %rd6, %rd7;
	ld.global.f32 	%f2, [%rd8];
	setp.gt.s32 	%p4, %r1, 3;
	add.s32 	%r15, %r5, -4;
	setp.lt.s32 	%p5, %r1, %r15;
	and.pred  	%p6, %p4, %p5;
	setp.gt.u32 	%p7, %r14, 3;
	and.pred  	%p8, %p7, %p6;
	add.s32 	%r16, %r7, -4;
	setp.lt.s32 	%p9, %r14, %r16;
	and.pred  	%p10, %p8, %p9;
	@%p10 bra 	$L__BB1_3;
	add.s64 	%rd10, %rd1, %rd7;
	ld.global.f32 	%f47, [%rd10];
	mov.f32 	%f48, 0f00000000;
	bra.uni 	$L__BB1_4;
$L__BB1_3:
	mul.f32 	%f14, %f8, %f8;
	rcp.rn.f32 	%f15, %f14;
	add.f32 	%f16, %f1, %f1;
	mul.f32 	%f17, %f8, %f16;
	rcp.rn.f32 	%f18, %f17;
	add.f32 	%f19, %f15, %f18;
	add.s64 	%rd12, %rd1, %rd7;
	ld.global.f32 	%f20, [%rd12+-4];
	mul.f32 	%f21, %f19, %f20;
	mov.f32 	%f22, 0f40000000;
	div.rn.f32 	%f23, %f22, %f14;
	ld.global.f32 	%f47, [%rd12];
	mul.f32 	%f24, %f23, %f47;
	sub.f32 	%f25, %f21, %f24;
	sub.f32 	%f26, %f15, %f18;
	ld.global.f32 	%f27, [%rd12+4];
	fma.rn.f32 	%f28, %f26, %f27, %f25;
	mul.f32 	%f29, %f1, %f1;
	mul.f32 	%f30, %f9, %f29;
	mul.f32 	%f31, %f9, %f30;
	rcp.rn.f32 	%f32, %f31;
	sub.s32 	%r17, %r3, %r5;
	add.s32 	%r18, %r17, %r1;
	mul.wide.s32 	%rd13, %r18, 4;
	add.s64 	%rd14, %rd1, %rd13;
	ld.global.f32 	%f33, [%rd14];
	mul.f32 	%f34, %f32, %f33;
	div.rn.f32 	%f35, %f22, %f31;
	mul.f32 	%f36, %f35, %f47;
	sub.f32 	%f37, %f34, %f36;
	mul.wide.s32 	%rd15, %r5, 4;
	add.s64 	%rd16, %rd12, %rd15;
	ld.global.f32 	%f38, [%rd16];
	fma.rn.f32 	%f39, %f32, %f38, %f37;
	add.f32 	%f48, %f28, %f39;
$L__BB1_4:
	mul.f32 	%f40, %f11, %f11;
	mul.f32 	%f41, %f2, %f2;
	mul.f32 	%f42, %f40, %f41;
	add.f32 	%f43, %f47, %f47;
	fma.rn.f32 	%f44, %f42, %f48, %f43;
	cvta.to.global.u64 	%rd17, %rd3;
	add.s64 	%rd19, %rd17, %rd7;
	ld.global.f32 	%f45, [%rd19];
	sub.f32 	%f46, %f44, %f45;
	cvta.to.global.u64 	%rd20, %rd2;
	add.s64 	%rd21, %rd20, %rd7;
	st.global.f32 	[%rd21], %f46;
$L__BB1_5:
	ret;

}
	// .globl	_Z5shiftPfS_S_ii
.visible .entry _Z5shiftPfS_S_ii(
	.param .u64 .ptr .align 1 _Z5shiftPfS_S_ii_param_0,
	.param .u64 .ptr .align 1 _Z5shiftPfS_S_ii_param_1,
	.param .u64 .ptr .align 1 _Z5shiftPfS_S_ii_param_2,
	.param .u32 _Z5shiftPfS_S_ii_param_3,
	.param .u32 _Z5shiftPfS_S_ii_param_4
)
{
	.reg .pred 	%p<4>;
	.reg .b32 	%r<14>;
	.reg .b32 	%f<3>;
	.reg .b64 	%rd<11>;

	ld.param.u64 	%rd1, [_Z5shiftPfS_S_ii_param_0];
	ld.param.u64 	%rd2, [_Z5shiftPfS_S_ii_param_1];
	ld.param.u64 	%rd3, [_Z5shiftPfS_S_ii_param_2];
	ld.param.u32 	%r3, [_Z5shiftPfS_S_ii_param_3];
	ld.param.u32 	%r4, [_Z5shiftPfS_S_ii_param_4];
	mov.u32 	%r6, %tid.x;
	mov.u32 	%r7, %ctaid.x;
	mov.u32 	%r8, %ntid.x;
	mad.lo.s32 	%r1, %r7, %r8, %r6;
	mov.u32 	%r9, %tid.y;
	mov.u32 	%r10, %ctaid.y;
	mov.u32 	%r11, %ntid.y;
	mad.lo.s32 	%r12, %r10, %r11, %r9;
	setp.ge.s32 	%p1, %r1, %r3;
	setp.ge.s32 	%p2, %r12, %r4;
	or.pred  	%p3, %p1, %p2;
	@%p3 bra 	$L__BB2_2;
	cvta.to.global.u64 	%rd4, %rd2;
	cvta.to.global.u64 	%rd5, %rd3;
	cvta.to.global.u64 	%rd6, %rd1;
	mad.lo.s32 	%r13, %r3, %r12, %r1;
	mul.wide.s32 	%rd7, %r13, 4;
	add.s64 	%rd8, %rd4, %rd7;
	ld.global.f32 	%f1, [%rd8];
	add.s64 	%rd9, %rd5, %rd7;
	st.global.f32 	[%rd9], %f1;
	add.s64 	%rd10, %rd6, %rd7;
	ld.global.f32 	%f2, [%rd10];
	st.global.f32 	[%rd8], %f2;
$L__BB2_2:
	ret;

}
	// .globl	_Z18lint3d_extract_gpuPfiiiiiS_PiS0_S0_S_S_S_S_S_S_S_S_
.visible .entry _Z18lint3d_extract_gpuPfiiiiiS_PiS0_S0_S_S_S_S_S_S_S_S_(
	.param .u64 .ptr .align 1 _Z18lint3d_extract_gpuPfiiiiiS_PiS0_S0_S_S_S_S_S_S_S_S__param_0,
	.param .u32 _Z18lint3d_extract_gpuPfiiiiiS_PiS0_S0_S_S_S_S_S_S_S_S__param_1,
	.param .u32 _Z18lint3d_extract_gpuPfiiiiiS_PiS0_S0_S_S_S_S_S_S_S_S__param_2,
	.param .u32 _Z18lint3d_extract_gpuPfiiiiiS_PiS0_S0_S_S_S_S_S_S_S_S__param_3,
	.param .u32 _Z18lint3d_extract_gpuPfiiiiiS_PiS0_S0_S_S_S_S_S_S_S_S__param_4,
	.param .u32 _Z18lint3d_extract_gpuPfiiiiiS_PiS0_S0_S_S_S_S_S_S_S_S__param_5,
	.param .u64 .ptr .align 1 _Z18lint3d_extract_gpuPfiiiiiS_PiS0_S0_S_S_S_S_S_S_S_S__param_6,
	.param .u64 .ptr .align 1 _Z18lint3d_extract_gpuPfiiiiiS_PiS0_S0_S_S_S_S_S_S_S_S__param_7,
	.param .u64 .ptr .align 1 _Z18lint3d_extract_gpuPfiiiiiS_PiS0_S0_S_S_S_S_S_S_S_S__param_8,
	.param .u64 .ptr .align 1 _Z18lint3d_extract_gpuPfiiiiiS_PiS0_S0_S_S_S_S_S_S_S_S__param_9,
	.param .u64 .ptr .align 1 _Z18lint3d_extract_gpuPfiiiiiS_PiS0_S0_S_S_S_S_S_S_S_S__param_10,
	.param .u64 .ptr .align 1 _Z18lint3d_extract_gpuPfiiiiiS_PiS0_S0_S_S_S_S_S_S_S_S__param_11,
	.param .u64 .ptr .align 1 _Z18lint3d_extract_gpuPfiiiiiS_PiS0_S0_S_S_S_S_S_S_S_S__param_12,
	.param .u64 .ptr .align 1 _Z18lint3d_extract_gpuPfiiiiiS_PiS0_S0_S_S_S_S_S_S_S_S__param_13,
	.param .u64 .ptr .align 1 _Z18lint3d_extract_gpuPfiiiiiS_PiS0_S0_S_S_S_S_S_S_S_S__param_14,
	.param .u64 .ptr .align 1 _Z18lint3d_extract_gpuPfiiiiiS_PiS0_S0_S_S_S_S_S_S_S_S__param_15,
	.param .u64 .ptr .align 1 _Z18lint3d_extract_gpuPfiiiiiS_PiS0_S0_S_S_S_S_S_S_S_S__param_16,
	.param .u64 .ptr .align 1 _Z18lint3d_extract_gpuPfiiiiiS_PiS0_S0_S_S_S_S_S_S_S_S__param_17
)
{
	.reg .pred 	%p<2>;
	.reg .b32 	%r<18>;
	.reg .b32 	%f<25>;
	.reg .b64 	%rd<54>;

	ld.param.u32 	%r5, [_Z18lint3d_extract_gpuPfiiiiiS_PiS0_S0_S_S_S_S_S_S_S_S__param_1];
	ld.param.u32 	%r6, [_Z18lint3d_extract_gpuPfiiiiiS_PiS0_S0_S_S_S_S_S_S_S_S__param_2];
	ld.param.u32 	%r3, [_Z18lint3d_extract_gpuPfiiiiiS_PiS0_S0_S_S_S_S_S_S_S_S__param_3];
	ld.param.u32 	%r4, [_Z18lint3d_extract_gpuPfiiiiiS_PiS0_S0_S_S_S_S_S_S_S_S__param_5];
	ld.param.u64 	%rd2, [_Z18lint3d_extract_gpuPfiiiiiS_PiS0_S0_S_S_S_S_S_S_S_S__param_6];
	ld.param.u64 	%rd3, [_Z18lint3d_extract_gpuPfiiiiiS_PiS0_S0_S_S_S_S_S_S_S_S__param_7];
	ld.param.u64 	%rd6, [_Z18lint3d_extract_gpuPfiiiiiS_PiS0_S0_S_S_S_S_S_S_S_S__param_10];
	ld.param.u64 	%rd7, [_Z18lint3d_extract_gpuPfiiiiiS_PiS0_S0_S_S_S_S_S_S_S_S__param_11];
	ld.param.u64 	%rd8, [_Z18lint3d_extract_gpuPfiiiiiS_PiS0_S0_S_S_S_S_S_S_S_S__param_12];
	ld.param.u64 	%rd9, [_Z18lint3d_extract_gpuPfiiiiiS_PiS0_S0_S_S_S_S_S_S_S_S__param_13];
	ld.param.u64 	%rd11, [_Z18lint3d_extract_gpuPfiiiiiS_PiS0_S0_S_S_S_S_S_S_S_S__param_15];
	mov.u32 	%r7, %tid.x;
	mov.u32 	%r8, %ctaid.x;
	mov.u32 	%r9, %ntid.x;
	mad.lo.s32 	%r1, %r8, %r9, %r7;
	mul.lo.s32 	%r2, %r6, %r5;
	setp.ge.s32 	%p1, %r1, %r6;
	@%p1 bra 	$L__BB3_2;
	ld.param.u64 	%rd53, [_Z18lint3d_extract_gpuPfiiiiiS_PiS0_S0_S_S_S_S_S_S_S_S__param_17];
	ld.param.u64 	%rd52, [_Z18lint3d_extract_gpuPfiiiiiS_PiS0_S0_S_S_S_S_S_S_S_S__param_16];
	ld.param.u64 	%rd51, [_Z18lint3d_extract_gpuPfiiiiiS_PiS0_S0_S_S_S_S_S_S_S_S__param_14];
	ld.param.u64 	%rd50, [_Z18lint3d_extract_gpuPfiiiiiS_PiS0_S0_S_S_S_S_S_S_S_S__param_9];
	ld.param.u64 	%rd49, [_Z18lint3d_extract_gpuPfiiiiiS_PiS0_S0_S_S_S_S_S_S_S_S__param_8];
	ld.param.u64 	%rd48, [_Z18lint3d_extract_gpuPfiiiiiS_PiS0_S0_S_S_S_S_S_S_S_S__param_0];
	cvta.to.global.u64 	%rd14, %rd49;
	cvta.to.global.u64 	%rd15, %rd50;
	cvta.to.global.u64 	%rd16, %rd3;
	cvta.to.global.u64 	%rd17, %rd2;
	cvta.to.global.u64 	%rd18, %rd6;
	cvta.to.global.u64 	%rd19, %rd7;
	cvta.to.global.u64 	%rd20, %rd8;
	cvta.to.global.u64 	%rd21, %rd9;
	cvta.to.global.u64 	%rd22, %rd51;
	cvta.to.global.u64 	%rd23, %rd11;
	cvta.to.global.u64 	%rd24, %rd52;
	cvta.to.global.u64 	%rd25, %rd53;
	cvta.to.global.u64 	%rd26, %rd48;
	mul.wide.s32 	%rd27, %r1, 4;
	add.s64 	%rd28, %rd14, %rd27;
	ld.global.u32 	%r10, [%rd28];
	mul.lo.s32 	%r11, %r4, %r3;
	add.s64 	%rd29, %rd15, %rd27;
	ld.global.u32 	%r12, [%rd29];
	mul.lo.s32 	%r13, %r12, %r3;
	mad.lo.s32 	%r14, %r11, %r10, %r13;
	add.s64 	%rd30, %rd16, %rd27;
	ld.global.u32 	%r15, [%rd30];
	add.s32 	%r16, %r14, %r15;
	mul.wide.s32 	%rd31, %r16, 4;
	add.s64 	%rd32, %rd17, %rd31;
	ld.global.f32 	%f1, [%rd32];
	add.s64 	%rd33, %rd18, %rd27;
	ld.global.f32 	%f2, [%rd33];
	mul.wide.s32 	%rd34, %r3, 4;
	add.s64 	%rd35, %rd32, %rd34;
	ld.global.f32 	%f3, [%rd35];
	add.s64 	%rd36, %rd19, %rd27;
	ld.global.f32 	%f4, [%rd36];
	mul.f32 	%f5, %f3, %f4;
	fma.rn.f32 	%f6, %f1, %f2, %f5;
	ld.global.f32 	%f7, [%rd32+4];
	add.s64 	%rd37, %rd20, %rd27;
	ld.global.f32 	%f8, [%rd37];
	fma.rn.f32 	%f9, %f7, %f8, %f6;
	ld.global.f32 	%f10, [%rd35+4];
	add.s64 	%rd38, %rd21, %rd27;
	ld.global.f32 	%f11, [%rd38];
	fma.rn.f32 	%f12, %f10, %f11, %f9;
	mul.wide.s32 	%rd39, %r11, 4;
	add.s64 	%rd40, %rd32, %rd39;
	ld.global.f32 	%f13, [%rd40];
	add.s64 	%rd41, %rd22, %rd27;
	ld.global.f32 	%f14, [%rd41];
	fma.rn.f32 	%f15, %f13, %f14, %f12;
	add.s64 	%rd42, %rd40, %rd34;
	ld.global.f32 	%f16, [%rd42];
	add.s64 	%rd43, %rd23, %rd27;
	ld.global.f32 	%f17, [%rd43];
	fma.rn.f32 	%f18, %f16, %f17, %f15;
	ld.global.f32 	%f19, [%rd40+4];
	add.s64 	%rd44, %rd24, %rd27;
	ld.global.f32 	%f20, [%rd44];
	fma.rn.f32 	%f21, %f19, %f20, %f18;
	ld.global.f32 	%f22, [%rd42+4];
	add.s64 	%rd45, %rd25, %rd27;
	ld.global.f32 	%f23, [%rd45];
	fma.rn.f32 	%f24, %f22, %f23, %f21;
	add.s32 	%r17, %r2, %r1;
	mul.wide.s32 	%rd46, %r17, 4;
	add.s64 	%rd47, %rd26, %rd46;
	st.global.f32 	[%rd47], %f24;
$L__BB3_2:
	ret;

}
	// .globl	_Z8freeSurfPfiii
.visible .entry _Z8freeSurfPfiii(
	.param .u64 .ptr .align 1 _Z8freeSurfPfiii_param_0,
	.param .u32 _Z8freeSurfPfiii_param_1,
	.param .u32 _Z8freeSurfPfiii_param_2,
	.param .u32 _Z8freeSurfPfiii_param_3
)
{
	.reg .pred 	%p<4>;
	.reg .b32 	%r<17>;
	.reg .b64 	%rd<5>;

	ld.param.u64 	%rd1, [_Z8freeSurfPfiii_param_0];
	ld.param.u32 	%r3, [_Z8freeSurfPfiii_param_1];
	ld.param.u32 	%r4, [_Z8freeSurfPfiii_param_2];
	ld.param.u32 	%r5, [_Z8freeSurfPfiii_param_3];
	mov.u32 	%r6, %tid.x;
	mov.u32 	%r7, %ctaid.x;
	mov.u32 	%r8, %ntid.x;
	mad.lo.s32 	%r9, %r7, %r8, %r6;
	mov.u32 	%r10, %tid.y;
	mov.u32 	%r11, %ctaid.y;
	mov.u32 	%r12, %ntid.y;
	mad.lo.s32 	%r2, %r11, %r12, %r10;
	setp.ge.s32 	%p1, %r2, %r4;
	sub.s32 	%r13, %r3, %r5;
	setp.le.s32 	%p2, %r9, %r13;
	or.pred  	%p3, %p1, %p2;
	@%p3 bra 	$L__BB4_2;
	cvta.to.global.u64 	%rd2, %rd1;
	mad.lo.s32 	%r15, %r3, %r2, %r9;
	mul.wide.s32 	%rd3, %r15, 4;
	add.s64 	%rd4, %rd2, %rd3;
	mov.b32 	%r16, 0;
	st.global.u32 	[%rd4], %r16;
$L__BB4_2:
	ret;

}
	// .globl	_Z12spongeKernelPfiii
.visible .entry _Z12spongeKernelPfiii(
	.param .u64 .ptr .align 1 _Z12spongeKernelPfiii_param_0,
	.param .u32 _Z12spongeKernelPfiii_param_1,
	.param .u32 _Z12spongeKernelPfiii_param_2,
	.param .u32 _Z12spongeKernelPfiii_param_3
)
{
	.reg .pred 	%p<54>;
	.reg .b32 	%r<102>;
	.reg .b32 	%f<9>;
	.reg .b64 	%rd<7>;
	.reg .b64 	%fd<119>;

	ld.param.u64 	%rd2, [_Z12spongeKernelPfiii_param_0];
	ld.param.u32 	%r19, [_Z12spongeKernelPfiii_param_1];
	ld.param.u32 	%r22, [_Z12spongeKernelPfiii_param_2];
	ld.param.u32 	%r21, [_Z12spongeKernelPfiii_param_3];
	cvta.to.global.u64 	%rd1, %rd2;
	mov.u32 	%r23, %tid.x;
	mov.u32 	%r24, %ctaid.x;
	mov.u32 	%r25, %ntid.x;
	mad.lo.s32 	%r1, %r24, %r25, %r23;
	mov.u32 	%r26, %tid.y;
	mov.u32 	%r27, %ctaid.y;
	mov.u32 	%r28, %ntid.y;
	mad.lo.s32 	%r29, %r27, %r28, %r26;
	setp.ge.s32 	%p1, %r1, %r19;
	setp.ge.s32 	%p2, %r29, %r22;
	or.pred  	%p3, %p1, %p2;
	@%p3 bra 	$L__BB5_23;
	mad.lo.s32 	%r3, %r19, %r29, %r1;
	min.s32 	%r30, %r1, %r29;
	setp.ge.s32 	%p4, %r30, %r21;
	@%p4 bra 	$L__BB5_12;
	setp.lt.s32 	%p31, %r1, %r21;
	selp.b32 	%r68, %r1, %r29, %p31;
	sub.s32 	%r69, %r21, %r68;
	cvt.rn.f64.s32 	%fd73, %r69;
	add.f64 	%fd1, %fd73, 0dBFF0000000000000;
	{
	.reg .b32 %temp; 
	mov.b64 	{%temp, %r4}, %fd1;
	}
	mov.f64 	%fd74, 0d4000000000000000;
	{
	.reg .b32 %temp; 
	mov.b64 	{%temp, %r70}, %fd74;
	}
	and.b32  	%r6, %r70, 2146435072;
	setp.eq.s32 	%p32, %r6, 1062207488;
	abs.f64 	%fd2, %fd1;
	{ // callseq 2, 0
	.param .b64 param0;
	st.param.f64 	[param0], %fd2;
	.param .b64 retval0;
	call.uni (retval0), 
	__internal_accurate_pow, 
	(
	param0
	);
	ld.param.f64 	%fd75, [retval0];
	} // callseq 2
	setp.lt.s32 	%p33, %r4, 0;
	neg.f64 	%fd77, %fd75;
	selp.f64 	%fd78, %fd77, %fd75, %p32;
	selp.f64 	%fd112, %fd78, %fd75, %p33;
	setp.neu.f64 	%p34, %fd1, 0d0000000000000000;
	@%p34 bra 	$L__BB5_4;
	setp.eq.s32 	%p35, %r6, 1062207488;
	selp.b32 	%r71, %r4, 0, %p35;
	setp.lt.s32 	%p36, %r70, 0;
	or.b32  	%r72, %r71, 2146435072;
	selp.b32 	%r73, %r72, %r71, %p36;
	mov.b32 	%r74, 0;
	mov.b64 	%fd112, {%r74, %r73};
$L__BB5_4:
	add.f64 	%fd79, %fd1, 0d4000000000000000;
	{
	.reg .b32 %temp; 
	mov.b64 	{%temp, %r75}, %fd79;
	}
	and.b32  	%r76, %r75, 2146435072;
	setp.ne.s32 	%p37, %r76, 2146435072;
	setp.neu.f64 	%p38, %fd2, 0d7FF0000000000000;
	or.pred  	%p39, %p38, %p37;
	@%p39 bra 	$L__BB5_6;
	setp.lt.s32 	%p40, %r4, 0;
	setp.eq.s32 	%p41, %r6, 1062207488;
	setp.lt.s32 	%p42, %r70, 0;
	selp.b32 	%r78, 0, 2146435072, %p42;
	and.b32  	%r79, %r70, 2147483647;
	setp.ne.s32 	%p43, %r79, 1071644672;
	or.b32  	%r80, %r78, -2147483648;
	selp.b32 	%r81, %r80, %r78, %p43;
	selp.b32 	%r82, %r81, %r78, %p41;
	selp.b32 	%r83, %r82, %r78, %p40;
	mov.b32 	%r84, 0;
	mov.b64 	%fd112, {%r84, %r83};
$L__BB5_6:
	setp.eq.s32 	%p44, %r6, 1062207488;
	setp.eq.f64 	%p45, %fd1, 0d3FF0000000000000;
	mul.f64 	%fd80, %fd112, 0dBFBAF8E8A0000000;
	selp.f64 	%fd8, 0dBFBAF8E8A0000000, %fd80, %p45;
	cvt.rn.f64.s32 	%fd81, %r21;
	{
	.reg .b32 %temp; 
	mov.b64 	{%temp, %r7}, %fd81;
	}
	abs.f64 	%fd82, %fd81;
	{ // callseq 3, 0
	.param .b64 param0;
	st.param.f64 	[param0], %fd82;
	.param .b64 retval0;
	call.uni (retval0), 
	__internal_accurate_pow, 
	(
	param0
	);
	ld.param.f64 	%fd83, [retval0];
	} // callseq 3
	setp.lt.s32 	%p46, %r7, 0;
	neg.f64 	%fd85, %fd83;
	selp.f64 	%fd86, %fd85, %fd83, %p44;
	selp.f64 	%fd113, %fd86, %fd83, %p46;
	setp.ne.s32 	%p47, %r21, 0;
	@%p47 bra 	$L__BB5_8;
	setp.eq.s32 	%p48, %r6, 1062207488;
	selp.b32 	%r86, %r7, 0, %p48;
	setp.lt.s32 	%p49, %r70, 0;
	or.b32  	%r87, %r86, 2146435072;
	selp.b32 	%r88, %r87, %r86, %p49;
	mov.b32 	%r89, 0;
	mov.b64 	%fd113, {%r89, %r88};
$L__BB5_8:
	setp.eq.s32 	%p50, %r21, 1;
	selp.f64 	%fd87, 0d3FF0000000000000, %fd113, %p50;
	div.rn.f64 	%fd12, %fd8, %fd87;
	abs.f64 	%fd13, %fd12;
	neg.f64 	%fd88, %fd13;
	fma.rn.f64 	%fd89, %fd13, 0dBFF71547652B82FE, 0d4338000000000000;
	{
	.reg .b32 %temp; 
	mov.b64 	{%r8, %temp}, %fd89;
	}
	mov.f64 	%fd90, 0dC338000000000000;
	add.rn.f64 	%fd91, %fd89, %fd90;
	fma.rn.f64 	%fd92, %fd91, 0dBFE62E42FEFA39EF, %fd88;
	fma.rn.f64 	%fd93, %fd91, 0dBC7ABC9E3B39803F, %fd92;
	fma.rn.f64 	%fd94, %fd93, 0d3E5ADE1569CE2BDF, 0d3E928AF3FCA213EA;
	fma.rn.f64 	%fd95, %fd94, %fd93, 0d3EC71DEE62401315;
	fma.rn.f64 	%fd96, %fd95, %fd93, 0d3EFA01997C89EB71;
	fma.rn.f64 	%fd97, %fd96, %fd93, 0d3F2A01A014761F65;
	fma.rn.f64 	%fd98, %fd97, %fd93, 0d3F56C16C1852B7AF;
	fma.rn.f64 	%fd99, %fd98, %fd93, 0d3F81111111122322;
	fma.rn.f64 	%fd100, %fd99, %fd93, 0d3FA55555555502A1;
	fma.rn.f64 	%fd101, %fd100, %fd93, 0d3FC5555555555511;
	fma.rn.f64 	%fd102, %fd101, %fd93, 0d3FE000000000000B;
	fma.rn.f64 	%fd103, %fd102, %fd93, 0d3FF0000000000000;
	fma.rn.f64 	%fd104, %fd103, %fd93, 0d3FF0000000000000;
	{
	.reg .b32 %temp; 
	mov.b64 	{%r9, %temp}, %fd104;
	}
	{
	.reg .b32 %temp; 
	mov.b64 	{%temp, %r10}, %fd104;
	}
	shl.b32 	%r90, %r8, 20;
	add.s32 	%r91, %r90, %r10;
	mov.b64 	%fd114, {%r9, %r91};
	{
	.reg .b32 %temp; 
	mov.b64 	{%temp, %r92}, %fd88;
	}
	mov.b32 	%f6, %r92;
	abs.f32 	%f1, %f6;
	setp.lt.f32 	%p51, %f1, 0f4086232B;
	@%p51 bra 	$L__BB5_11;
	setp.ne.f64 	%p52, %fd12, 0d0000000000000000;
	mov.f64 	%fd105, 0d7FF0000000000000;
	sub.f64 	%fd106, %fd105, %fd13;
	selp.f64 	%fd114, 0d0000000000000000, %fd106, %p52;
	setp.geu.f32 	%p53, %f1, 0f40874800;
	@%p53 bra 	$L__BB5_11;
	shr.u32 	%r93, %r8, 31;
	add.s32 	%r94, %r8, %r93;
	shr.s32 	%r95, %r94, 1;
	shl.b32 	%r96, %r95, 20;
	add.s32 	%r97, %r10, %r96;
	mov.b64 	%fd107, {%r9, %r97};
	sub.s32 	%r98, %r8, %r95;
	shl.b32 	%r99, %r98, 20;
	add.s32 	%r100, %r99, 1072693248;
	mov.b32 	%r101, 0;
	mov.b64 	%fd108, {%r101, %r100};
	mul.f64 	%fd114, %fd108, %fd107;
$L__BB5_11:
	mul.wide.s32 	%rd5, %r3, 4;
	add.s64 	%rd6, %rd1, %rd5;
	ld.global.f32 	%f7, [%rd6];
	cvt.f64.f32 	%fd109, %f7;
	mul.f64 	%fd110, %fd114, %fd109;
	cvt.rn.f32.f64 	%f8, %fd110;
	st.global.f32 	[%rd6], %f8;
	bra.uni 	$L__BB5_23;
$L__BB5_12:
	sub.s32 	%r11, %r19, %r21;
	setp.le.s32 	%p5, %r1, %r11;
	sub.s32 	%r31, %r22, %r21;
	setp.le.s32 	%p6, %r29, %r31;
	and.pred  	%p7, %p5, %p6;
	@%p7 bra 	$L__BB5_23;
	setp.gt.s32 	%p8, %r1, %r11;
	sub.s32 	%r32, %r1, %r19;
	sub.s32 	%r33, %r29, %r22;
	selp.b32 	%r34, %r32, %r33, %p8;
	add.s32 	%r35, %r34, %r21;
	cvt.rn.f64.s32 	%fd35, %r35;
	add.f64 	%fd18, %fd35, 0dBFF0000000000000;
	{
	.reg .b32 %temp; 
	mov.b64 	{%temp, %r12}, %fd18;
	}
	mov.f64 	%fd36, 0d4000000000000000;
	{
	.reg .b32 %temp; 
	mov.b64 	{%temp, %r36}, %fd36;
	}
	and.b32  	%r14, %r36, 2146435072;
	setp.eq.s32 	%p9, %r14, 1062207488;
	abs.f64 	%fd19, %fd18;
	{ // callseq 0, 0
	.param .b64 param0;
	st.param.f64 	[param0], %fd19;
	.param .b64 retval0;
	call.uni (retval0), 
	__internal_accurate_pow, 
	(
	param0
	);
	ld.param.f64 	%fd37, [retval0];
	} // callseq 0
	setp.lt.s32 	%p10, %r12, 0;
	neg.f64 	%fd39, %fd37;
	selp.f64 	%fd40, %fd39, %fd37, %p9;
	selp.f64 	%fd116, %fd40, %fd37, %p10;
	setp.neu.f64 	%p11, %fd18, 0d0000000000000000;
	@%p11 bra 	$L__BB5_15;
	setp.eq.s32 	%p12, %r14, 1062207488;
	selp.b32 	%r37, %r12, 0, %p12;
	setp.lt.s32 	%p13, %r36, 0;
	or.b32  	%r38, %r37, 2146435072;
	selp.b32 	%r39, %r38, %r37, %p13;
	mov.b32 	%r40, 0;
	mov.b64 	%fd116, {%r40, %r39};
$L__BB5_15:
	add.f64 	%fd41, %fd18, 0d4000000000000000;
	{
	.reg .b32 %temp; 
	mov.b64 	{%temp, %r41}, %fd41;
	}
	and.b32  	%r42, %r41, 2146435072;
	setp.ne.s32 	%p14, %r42, 2146435072;
	setp.neu.f64 	%p15, %fd19, 0d7FF0000000000000;
	or.pred  	%p16, %p15, %p14;
	@%p16 bra 	$L__BB5_17;
	setp.lt.s32 	%p17, %r12, 0;
	setp.eq.s32 	%p18, %r14, 1062207488;
	setp.lt.s32 	%p19, %r36, 0;
	selp.b32 	%r44, 0, 2146435072, %p19;
	and.b32  	%r45, %r36, 2147483647;
	setp.ne.s32 	%p20, %r45, 1071644672;
	or.b32  	%r46, %r44, -2147483648;
	selp.b32 	%r47, %r46, %r44, %p20;
	selp.b32 	%r48, %r47, %r44, %p18;
	selp.b32 	%r49, %r48, %r44, %p17;
	mov.b32 	%r50, 0;
	mov.b64 	%fd116, {%r50, %r49};
$L__BB5_17:
	setp.eq.s32 	%p21, %r14, 1062207488;
	setp.eq.f64 	%p22, %fd18, 0d3FF0000000000000;
	mul.f64 	%fd42, %fd116, 0dBFBAF8E8A0000000;
	selp.f64 	%fd25, 0dBFBAF8E8A0000000, %fd42, %p22;
	cvt.rn.f64.s32 	%fd43, %r21;
	{
	.reg .b32 %temp; 
	mov.b64 	{%temp, %r15}, %fd43;
	}
	abs.f64 	%fd44, %fd43;
	{ // callseq 1, 0
	.param .b64 param0;
	st.param.f64 	[param0], %fd44;
	.param .b64 retval0;
	call.uni (retval0), 
	__internal_accurate_pow, 
	(
	param0
	);
	ld.param.f64 	%fd45, [retval0];
	} // callseq 1
	setp.lt.s32 	%p23, %r15, 0;
	neg.f64 	%fd47, %fd45;
	selp.f64 	%fd48, %fd47, %fd45, %p21;
	selp.f64 	%fd117, %fd48, %fd45, %p23;
	setp.ne.s32 	%p24, %r21, 0;
	@%p24 bra 	$L__BB5_19;
	setp.eq.s32 	%p25, %r14, 1062207488;
	selp.b32 	%r52, %r15, 0, %p25;
	setp.lt.s32 	%p26, %r36, 0;
	or.b32  	%r53, %r52, 2146435072;
	selp.b32 	%r54, %r53, %r52, %p26;
	mov.b32 	%r55, 0;
	mov.b64 	%fd117, {%r55, %r54};
$L__BB5_19:
	setp.eq.s32 	%p27, %r21, 1;
	selp.f64 	%fd49, 0d3FF0000000000000, %fd117, %p27;
	div.rn.f64 	%fd29, %fd25, %fd49;
	abs.f64 	%fd30, %fd29;
	neg.f64 	%fd50, %fd30;
	fma.rn.f64 	%fd51, %fd30, 0dBFF71547652B82FE, 0d4338000000000000;
	{
	.reg .b32 %temp; 
	mov.b64 	{%r16, %temp}, %fd51;
	}
	mov.f64 	%fd52, 0dC338000000000000;
	add.rn.f64 	%fd53, %fd51, %fd52;
	fma.rn.f64 	%fd54, %fd53, 0dBFE62E42FEFA39EF, %fd50;
	fma.rn.f64 	%fd55, %fd53, 0dBC7ABC9E3B39803F, %fd54;
	fma.rn.f64 	%fd56, %fd55, 0d3E5ADE1569CE2BDF, 0d3E928AF3FCA213EA;
	fma.rn.f64 	%fd57, %fd56, %fd55, 0d3EC71DEE62401315;
	fma.rn.f64 	%fd58, %fd57, %fd55, 0d3EFA01997C89EB71;
	fma.rn.f64 	%fd59, %fd58, %fd55, 0d3F2A01A014761F65;
	fma.rn.f64 	%fd60, %fd59, %fd55, 0d3F56C16C1852B7AF;
	fma.rn.f64 	%fd61, %fd60, %fd55, 0d3F81111111122322;
	fma.rn.f64 	%fd62, %fd61, %fd55, 0d3FA55555555502A1;
	fma.rn.f64 	%fd63, %fd62, %fd55, 0d3FC5555555555511;
	fma.rn.f64 	%fd64, %fd63, %fd55, 0d3FE000000000000B;
	fma.rn.f64 	%fd65, %fd64, %fd55, 0d3FF0000000000000;
	fma.rn.f64 	%fd66, %fd65, %fd55, 0d3FF0000000000000;
	{
	.reg .b32 %temp; 
	mov.b64 	{%r17, %temp}, %fd66;
	}
	{
	.reg .b32 %temp; 
	mov.b64 	{%temp, %r18}, %fd66;
	}
	shl.b32 	%r56, %r16, 20;
	add.s32 	%r57, %r56, %r18;
	mov.b64 	%fd118, {%r17, %r57};
	{
	.reg .b32 %temp; 
	mov.b64 	{%temp, %r58}, %fd50;
	}
	mov.b32 	%f3, %r58;
	abs.f32 	%f2, %f3;
	setp.lt.f32 	%p28, %f2, 0f4086232B;
	@%p28 bra 	$L__BB5_22;
	setp.ne.f64 	%p29, %fd29, 0d0000000000000000;
	mov.f64 	%fd67, 0d7FF0000000000000;
	sub.f64 	%fd68, %fd67, %fd30;
	selp.f64 	%fd118, 0d0000000000000000, %fd68, %p29;
	setp.geu.f32 	%p30, %f2, 0f40874800;
	@%p30 bra 	$L__BB5_22;
	shr.u32 	%r59, %r16, 31;
	add.s32 	%r60, %r16, %r59;
	shr.s32 	%r61, %r60, 1;
	shl.b32 	%r62, %r61, 20;
	add.s32 	%r63, %r18, %r62;
	mov.b64 	%fd69, {%r17, %r63};
	sub.s32 	%r64, %r16, %r61;
	shl.b32 	%r65, %r64, 20;
	add.s32 	%r66, %r65, 1072693248;
	mov.b32 	%r67, 0;
	mov.b64 	%fd70, {%r67, %r66};
	mul.f64 	%fd118, %fd70, %fd69;
$L__BB5_22:
	mul.wide.s32 	%rd3, %r3, 4;
	add.s64 	%rd4, %rd1, %rd3;
	ld.global.f32 	%f4, [%rd4];
	cvt.f64.f32 	%fd71, %f4;
	mul.f64 	%fd72, %fd118, %fd71;
	cvt.rn.f32.f64 	%f5, %fd72;
	st.global.f32 	[%rd4], %f5;
$L__BB5_23:
	ret;

}
	// .globl	_Z15spongeKernelOLDPfiii
.visible .entry _Z15spongeKernelOLDPfiii(
	.param .u64 .ptr .align 1 _Z15spongeKernelOLDPfiii_param_0,
	.param .u32 _Z15spongeKernelOLDPfiii_param_1,
	.param .u32 _Z15spongeKernelOLDPfiii_param_2,
	.param .u32 _Z15spongeKernelOLDPfiii_param_3
)
{
	.reg .pred 	%p<10>;
	.reg .b32 	%r<28>;
	.reg .b32 	%f<35>;
	.reg .b64 	%rd<7>;
	.reg .b64 	%fd<11>;

	ld.param.u64 	%rd2, [_Z15spongeKernelOLDPfiii_param_0];
	ld.param.u32 	%r5, [_Z15spongeKernelOLDPfiii_param_1];
	ld.param.u32 	%r8, [_Z15spongeKernelOLDPfiii_param_2];
	ld.param.u32 	%r7, [_Z15spongeKernelOLDPfiii_param_3];
	cvta.to.global.u64 	%rd1, %rd2;
	mov.u32 	%r9, %tid.x;
	mov.u32 	%r10, %ctaid.x;
	mov.u32 	%r11, %ntid.x;
	mad.lo.s32 	%r1, %r10, %r11, %r9;
	mov.u32 	%r12, %tid.y;
	mov.u32 	%r13, %ctaid.y;
	mov.u32 	%r14, %ntid.y;
	mad.lo.s32 	%r15, %r13, %r14, %r12;
	setp.ge.s32 	%p1, %r1, %r5;
	setp.ge.s32 	%p2, %r15, %r8;
	or.pred  	%p3, %p1, %p2;
	@%p3 bra 	$L__BB6_5;
	mad.lo.s32 	%r3, %r5, %r15, %r1;
	min.s32 	%r16, %r1, %r15;
	setp.ge.s32 	%p4, %r16, %r7;
	@%p4 bra 	$L__BB6_3;
	setp.lt.s32 	%p9, %r1, %r7;
	selp.b32 	%r24, %r1, %r15, %p9;
	sub.s32 	%r25, %r7, %r24;
	cvt.rn.f64.s32 	%fd6, %r25;
	cvt.rn.f64.s32 	%fd7, %r7;
	mul.f64 	%fd8, %fd7, 0d4010000000000000;
	mul.f64 	%fd9, %fd8, 0d3FF6A09E667F3BCD;
	div.rn.f64 	%fd10, %fd6, %fd9;
	cvt.rn.f32.f64 	%f18, %fd10;
	neg.f32 	%f19, %f18;
	mul.f32 	%f20, %f19, %f18;
	fma.rn.f32 	%f21, %f20, 0f3BBB989D, 0f3F000000;
	cvt.sat.f32.f32 	%f22, %f21;
	mov.f32 	%f23, 0f4B400001;
	mov.f32 	%f24, 0f437C0000;
	fma.rm.f32 	%f25, %f22, %f24, %f23;
	add.f32 	%f26, %f25, 0fCB40007F;
	neg.f32 	%f27, %f26;
	fma.rn.f32 	%f28, %f20, 0f3FB8AA3B, %f27;
	fma.rn.f32 	%f29, %f20, 0f32A57060, %f28;
	mov.b32 	%r26, %f25;
	shl.b32 	%r27, %r26, 23;
	mov.b32 	%f30, %r27;
	ex2.approx.ftz.f32 	%f31, %f29;
	mul.f32 	%f32, %f31, %f30;
	mul.wide.s32 	%rd5, %r3, 4;
	add.s64 	%rd6, %rd1, %rd5;
	ld.global.f32 	%f33, [%rd6];
	mul.f32 	%f34, %f33, %f32;
	st.global.f32 	[%rd6], %f34;
	bra.uni 	$L__BB6_5;
$L__BB6_3:
	sub.s32 	%r4, %r5, %r7;
	setp.le.s32 	%p5, %r1, %r4;
	sub.s32 	%r17, %r8, %r7;
	setp.le.s32 	%p6, %r15, %r17;
	and.pred  	%p7, %p5, %p6;
	@%p7 bra 	$L__BB6_5;
	setp.gt.s32 	%p8, %r1, %r4;
	sub.s32 	%r18, %r1, %r5;
	sub.s32 	%r19, %r15, %r8;
	selp.b32 	%r20, %r18, %r19, %p8;
	add.s32 	%r21, %r20, %r7;
	cvt.rn.f64.s32 	%fd1, %r21;
	cvt.rn.f64.s32 	%fd2, %r7;
	mul.f64 	%fd3, %fd2, 0d4010000000000000;
	mul.f64 	%fd4, %fd3, 0d3FF6A09E667F3BCD;
	div.rn.f64 	%fd5, %fd1, %fd4;
	cvt.rn.f32.f64 	%f1, %fd5;
	neg.f32 	%f2, %f1;
	mul.f32 	%f3, %f2, %f1;
	fma.rn.f32 	%f4, %f3, 0f3BBB989D, 0f3F000000;
	cvt.sat.f32.f32 	%f5, %f4;
	mov.f32 	%f6, 0f4B400001;
	mov.f32 	%f7, 0f437C0000;
	fma.rm.f32 	%f8, %f5, %f7, %f6;
	add.f32 	%f9, %f8, 0fCB40007F;
	neg.f32 	%f10, %f9;
	fma.rn.f32 	%f11, %f3, 0f3FB8AA3B, %f10;
	fma.rn.f32 	%f12, %f3, 0f32A57060, %f11;
	mov.b32 	%r22, %f8;
	shl.b32 	%r23, %r22, 23;
	mov.b32 	%f13, %r23;
	ex2.approx.ftz.f32 	%f14, %f12;
	mul.f32 	%f15, %f14, %f13;
	mul.wide.s32 	%rd3, %r3, 4;
	add.s64 	%rd4, %rd1, %rd3;
	ld.global.f32 	%f16, [%rd4];
	mul.f32 	%f17, %f16, %f15;
	st.global.f32 	[%rd4], %f17;
$L__BB6_5:
	ret;

}
	// .globl	_Z8onewayBCPfS_S_S_S_S_ii
.visible .entry _Z8onewayBCPfS_S_S_S_S_ii(
	.param .u64 .ptr .align 1 _Z8onewayBCPfS_S_S_S_S_ii_param_0,
	.param .u64 .ptr .align 1 _Z8onewayBCPfS_S_S_S_S_ii_param_1,
	.param .u64 .ptr .align 1 _Z8onewayBCPfS_S_S_S_S_ii_param_2,
	.param .u64 .ptr .align 1 _Z8onewayBCPfS_S_S_S_S_ii_param_3,
	.param .u64 .ptr .align 1 _Z8onewayBCPfS_S_S_S_S_ii_param_4,
	.param .u64 .ptr .align 1 _Z8onewayBCPfS_S_S_S_S_ii_param_5,
	.param .u32 _Z8onewayBCPfS_S_S_S_S_ii_param_6,
	.param .u32 _Z8onewayBCPfS_S_S_S_S_ii_param_7
)
{
	.reg .pred 	%p<24>;
	.reg .b32 	%r<47>;
	.reg .b32 	%f<97>;
	.reg .b64 	%rd<42>;

	ld.param.u64 	%rd29, [_Z8onewayBCPfS_S_S_S_S_ii_param_0];
	ld.param.u64 	%rd30, [_Z8onewayBCPfS_S_S_S_S_ii_param_1];
	ld.param.u64 	%rd25, [_Z8onewayBCPfS_S_S_S_S_ii_param_2];
	ld.param.u64 	%rd26, [_Z8onewayBCPfS_S_S_S_S_ii_param_3];
	ld.param.u32 	%r24, [_Z8onewayBCPfS_S_S_S_S_ii_param_6];
	ld.param.u32 	%r26, [_Z8onewayBCPfS_S_S_S_S_ii_param_7];
	cvta.to.global.u64 	%rd1, %rd29;
	cvta.to.global.u64 	%rd2, %rd30;
	mov.u32 	%r27, %tid.x;
	mov.u32 	%r28, %ctaid.x;
	mov.u32 	%r29, %ntid.x;
	mad.lo.s32 	%r30, %r28, %r29, %r27;
	mov.u32 	%r31, %tid.y;
	mov.u32 	%r32, %ctaid.y;
	mov.u32 	%r33, %ntid.y;
	mad.lo.s32 	%r34, %r32, %r33, %r31;
	mul.lo.s32 	%r2, %r24, %r34;
	add.s32 	%r3, %r2, %r30;
	setp.ge.s32 	%p1, %r30, %r24;
	setp.ge.s32 	%p2, %r34, %r26;
	or.pred  	%p3, %p1, %p2;
	@%p3 bra 	$L__BB7_39;
	setp.lt.s32 	%p4, %r24, 1;
	mov.b32 	%r44, 0;
	@%p4 bra 	$L__BB7_20;
	add.s32 	%r43, %r2, %r24;
	mul.wide.s32 	%rd31, %r3, 4;
	add.s64 	%rd3, %rd2, %rd31;
	add.s64 	%rd4, %rd1, %rd31;
	add.s32 	%r5, %r26, -5;
	shl.b32 	%r36, %r24, 1;
	sub.s32 	%r42, %r43, %r36;
	neg.s32 	%r41, %r24;
	cvta.to.global.u64 	%rd38, %rd25;
	cvta.to.global.u64 	%rd39, %rd26;
$L__BB7_3:
	setp.eq.s32 	%p5, %r34, 4;
	mul.wide.u32 	%rd32, %r43, 4;
	add.s64 	%rd9, %rd2, %rd32;
	add.s64 	%rd10, %rd1, %rd32;
	@%p5 bra 	$L__BB7_4;
	bra.uni 	$L__BB7_5;
$L__BB7_4:
	ld.global.f32 	%f1, [%rd9];
	ld.global.f32 	%f2, [%rd3];
	ld.global.f32 	%f3, [%rd10];
	sub.f32 	%f4, %f2, %f3;
	ld.global.f32 	%f5, [%rd38];
	fma.rn.f32 	%f6, %f4, %f5, %f1;
	st.global.f32 	[%rd4], %f6;
$L__BB7_5:
	mul.wide.s32 	%rd33, %r42, 4;
	add.s64 	%rd15, %rd1, %rd33;
	add.s64 	%rd16, %rd2, %rd33;
	setp.ne.s32 	%p6, %r34, %r5;
	@%p6 bra 	$L__BB7_7;
	ld.global.f32 	%f7, [%rd16];
	ld.global.f32 	%f8, [%rd3];
	ld.global.f32 	%f9, [%rd15];
	sub.f32 	%f10, %f8, %f9;
	ld.global.f32 	%f11, [%rd39];
	fma.rn.f32 	%f12, %f10, %f11, %f7;
	st.global.f32 	[%rd4], %f12;
$L__BB7_7:
	setp.ne.s32 	%p7, %r34, 3;
	@%p7 bra 	$L__BB7_9;
	ld.global.f32 	%f13, [%rd9];
	ld.global.f32 	%f14, [%rd3];
	ld.global.f32 	%f15, [%rd10];
	sub.f32 	%f16, %f14, %f15;
	ld.global.f32 	%f17, [%rd38];
	fma.rn.f32 	%f18, %f16, %f17, %f13;
	st.global.f32 	[%rd4], %f18;
$L__BB7_9:
	add.s32 	%r37, %r26, -4;
	setp.ne.s32 	%p8, %r34, %r37;
	@%p8 bra 	$L__BB7_11;
	ld.global.f32 	%f19, [%rd16];
	ld.global.f32 	%f20, [%rd3];
	ld.global.f32 	%f21, [%rd15];
	sub.f32 	%f22, %f20, %f21;
	ld.global.f32 	%f23, [%rd39];
	fma.rn.f32 	%f24, %f22, %f23, %f19;
	st.global.f32 	[%rd4], %f24;
$L__BB7_11:
	setp.ne.s32 	%p9, %r34, 2;
	@%p9 bra 	$L__BB7_13;
	ld.global.f32 	%f25, [%rd9];
	ld.global.f32 	%f26, [%rd3];
	ld.global.f32 	%f27, [%rd10];
	sub.f32 	%f28, %f26, %f27;
	ld.global.f32 	%f29, [%rd38];
	fma.rn.f32 	%f30, %f28, %f29, %f25;
	st.global.f32 	[%rd4], %f30;
$L__BB7_13:
	add.s32 	%r38, %r26, -3;
	setp.ne.s32 	%p10, %r34, %r38;
	@%p10 bra 	$L__BB7_15;
	ld.global.f32 	%f31, [%rd16];
	ld.global.f32 	%f32, [%rd3];
	ld.global.f32 	%f33, [%rd15];
	sub.f32 	%f34, %f32, %f33;
	ld.global.f32 	%f35, [%rd39];
	fma.rn.f32 	%f36, %f34, %f35, %f31;
	st.global.f32 	[%rd4], %f36;
$L__BB7_15:
	setp.ne.s32 	%p11, %r34, 1;
	@%p11 bra 	$L__BB7_17;
	ld.global.f32 	%f37, [%rd9];
	ld.global.f32 	%f38, [%rd3];
	ld.global.f32 	%f39, [%rd10];
	sub.f32 	%f40, %f38, %f39;
	ld.global.f32 	%f41, [%rd38];
	fma.rn.f32 	%f42, %f40, %f41, %f37;
	st.global.f32 	[%rd4], %f42;
$L__BB7_17:
	add.s32 	%r39, %r26, -2;
	setp.ne.s32 	%p12, %r34, %r39;
	@%p12 bra 	$L__BB7_19;
	ld.global.f32 	%f43, [%rd16];
	ld.global.f32 	%f44, [%rd3];
	ld.global.f32 	%f45, [%rd15];
	sub.f32 	%f46, %f44, %f45;
	ld.global.f32 	%f47, [%rd39];
	fma.rn.f32 	%f48, %f46, %f47, %f43;
	st.global.f32 	[%rd4], %f48;
$L__BB7_19:
	add.s32 	%r43, %r43, 1;
	add.s32 	%r42, %r42, 1;
	add.s32 	%r41, %r41, 1;
	setp.eq.s32 	%p13, %r41, 0;
	add.s64 	%rd39, %rd39, 4;
	add.s64 	%rd38, %rd38, 4;
	mov.u32 	%r44, %r24;
	@%p13 bra 	$L__BB7_20;
	bra.uni 	$L__BB7_3;
$L__BB7_20:
	setp.lt.s32 	%p14, %r26, 1;
	@%p14 bra 	$L__BB7_39;
	ld.param.u64 	%rd37, [_Z8onewayBCPfS_S_S_S_S_ii_param_5];
	ld.param.u64 	%rd36, [_Z8onewayBCPfS_S_S_S_S_ii_param_4];
	mul.wide.s32 	%rd34, %r3, 4;
	add.s64 	%rd11, %rd2, %rd34;
	add.s64 	%rd12, %rd1, %rd34;
	add.s32 	%r12, %r24, -5;
	add.s32 	%r13, %r24, -4;
	add.s32 	%r14, %r24, -3;
	add.s32 	%r15, %r24, -2;
	neg.s32 	%r45, %r26;
	cvta.to.global.u64 	%rd40, %rd36;
	cvta.to.global.u64 	%rd41, %rd37;
	mov.u32 	%r46, %r44;
$L__BB7_22:
	setp.ne.s32 	%p15, %r44, 4;
	add.s32 	%r40, %r46, 1;
	mul.wide.s32 	%rd35, %r40, 4;
	add.s64 	%rd21, %rd2, %rd35;
	add.s64 	%rd22, %rd1, %rd35;
	@%p15 bra 	$L__BB7_24;
	ld.global.f32 	%f49, [%rd21];
	ld.global.f32 	%f50, [%rd11];
	ld.global.f32 	%f51, [%rd22];
	sub.f32 	%f52, %f50, %f51;
	ld.global.f32 	%f53, [%rd40];
	fma.rn.f32 	%f54, %f52, %f53, %f49;
	st.global.f32 	[%rd12], %f54;
$L__BB7_24:
	setp.ne.s32 	%p16, %r44, %r12;
	@%p16 bra 	$L__BB7_26;
	ld.global.f32 	%f55, [%rd21+-8];
	ld.global.f32 	%f56, [%rd11];
	ld.global.f32 	%f57, [%rd22+-8];
	sub.f32 	%f58, %f56, %f57;
	ld.global.f32 	%f59, [%rd41];
	fma.rn.f32 	%f60, %f58, %f59, %f55;
	st.global.f32 	[%rd12], %f60;
$L__BB7_26:
	setp.ne.s32 	%p17, %r44, 3;
	@%p17 bra 	$L__BB7_28;
	ld.global.f32 	%f61, [%rd21];
	ld.global.f32 	%f62, [%rd11];
	ld.global.f32 	%f63, [%rd22];
	sub.f32 	%f64, %f62, %f63;
	ld.global.f32 	%f65, [%rd40];
	fma.rn.f32 	%f66, %f64, %f65, %f61;
	st.global.f32 	[%rd12], %f66;
$L__BB7_28:
	setp.ne.s32 	%p18, %r44, %r13;
	@%p18 bra 	$L__BB7_30;
	ld.global.f32 	%f67, [%rd21+-8];
	ld.global.f32 	%f68, [%rd11];
	ld.global.f32 	%f69, [%rd22+-8];
	sub.f32 	%f70, %f68, %f69;
	ld.global.f32 	%f71, [%rd41];
	fma.rn.f32 	%f72, %f70, %f71, %f67;
	st.global.f32 	[%rd12], %f72;
$L__BB7_30:
	setp.ne.s32 	%p19, %r44, 2;
	@%p19 bra 	$L__BB7_32;
	ld.global.f32 	%f73, [%rd21];
	ld.global.f32 	%f74, [%rd11];
	ld.global.f32 	%f75, [%rd22];
	sub.f32 	%f76, %f74, %f75;
	ld.global.f32 	%f77, [%rd40];
	fma.rn.f32 	%f78, %f76, %f77, %f73;
	st.global.f32 	[%rd12], %f78;
$L__BB7_32:
	setp.ne.s32 	%p20, %r44, %r14;
	@%p20 bra 	$L__BB7_34;
	ld.global.f32 	%f79, [%rd21+-8];
	ld.global.f32 	%f80, [%rd11];
	ld.global.f32 	%f81, [%rd22+-8];
	sub.f32 	%f82, %f80, %f81;
	ld.global.f32 	%f83, [%rd41];
	fma.rn.f32 	%f84, %f82, %f83, %f79;
	st.global.f32 	[%rd12], %f84;
$L__BB7_34:
	setp.ne.s32 	%p21, %r44, 1;
	@%p21 bra 	$L__BB7_36;
	ld.global.f32 	%f85, [%rd21];
	ld.global.f32 	%f86, [%rd11];
	ld.global.f32 	%f87, [%rd22];
	sub.f32 	%f88, %f86, %f87;
	ld.global.f32 	%f89, [%rd40];
	fma.rn.f32 	%f90, %f88, %f89, %f85;
	st.global.f32 	[%rd12], %f90;
$L__BB7_36:
	setp.ne.s32 	%p22, %r44, %r15;
	@%p22 bra 	$L__BB7_38;
	ld.global.f32 	%f91, [%rd21+-8];
	ld.global.f32 	%f92, [%rd11];
	ld.global.f32 	%f93, [%rd22+-8];
	sub.f32 	%f94, %f92, %f93;
	ld.global.f32 	%f95, [%rd41];
	fma.rn.f32 	%f96, %f94, %f95, %f91;
	st.global.f32 	[%rd12], %f96;
$L__BB7_38:
	add.s32 	%r46, %r46, %r24;
	add.s32 	%r45, %r45, 1;
	setp.ne.s32 	%p23, %r45, 0;
	add.s64 	%rd41, %rd41, 4;
	add.s64 	%rd40, %rd40, 4;
	@%p23 bra 	$L__BB7_22;
$L__BB7_39:
	ret;

}
	// .globl	_Z7extractPfiiiiS_PiS0_S_S_S_S_
.visible .entry _Z7extractPfiiiiS_PiS0_S_S_S_S_(
	.param .u64 .ptr .align 1 _Z7extractPfiiiiS_PiS0_S_S_S_S__param_0,
	.param .u32 _Z7extractPfiiiiS_PiS0_S_S_S_S__param_1,
	.param .u32 _Z7extractPfiiiiS_PiS0_S_S_S_S__param_2,
	.param .u32 _Z7extractPfiiiiS_PiS0_S_S_S_S__param_3,
	.param .u32 _Z7extractPfiiiiS_PiS0_S_S_S_S__param_4,
	.param .u64 .ptr .align 1 _Z7extractPfiiiiS_PiS0_S_S_S_S__param_5,
	.param .u64 .ptr .align 1 _Z7extractPfiiiiS_PiS0_S_S_S_S__param_6,
	.param .u64 .ptr .align 1 _Z7extractPfiiiiS_PiS0_S_S_S_S__param_7,
	.param .u64 .ptr .align 1 _Z7extractPfiiiiS_PiS0_S_S_S_S__param_8,
	.param .u64 .ptr .align 1 _Z7extractPfiiiiS_PiS0_S_S_S_S__param_9,
	.param .u64 .ptr .align 1 _Z7extractPfiiiiS_PiS0_S_S_S_S__param_10,
	.param .u64 .ptr .align 1 _Z7extractPfiiiiS_PiS0_S_S_S_S__param_11
)
{
	.reg .pred 	%p<2>;
	.reg .b32 	%r<13>;
	.reg .b32 	%f<13>;
	.reg .b64 	%rd<34>;

	ld.param.u32 	%r4, [_Z7extractPfiiiiS_PiS0_S_S_S_S__param_1];
	ld.param.u32 	%r5, [_Z7extractPfiiiiS_PiS0_S_S_S_S__param_2];
	ld.param.u32 	%r3, [_Z7extractPfiiiiS_PiS0_S_S_S_S__param_3];
	ld.param.u64 	%rd3, [_Z7extractPfiiiiS_PiS0_S_S_S_S__param_6];
	ld.param.u64 	%rd4, [_Z7extractPfiiiiS_PiS0_S_S_S_S__param_7];
	ld.param.u64 	%rd7, [_Z7extractPfiiiiS_PiS0_S_S_S_S__param_10];
	ld.param.u64 	%rd8, [_Z7extractPfiiiiS_PiS0_S_S_S_S__param_11];
	mov.u32 	%r6, %tid.x;
	mov.u32 	%r7, %ctaid.x;
	mov.u32 	%r8, %ntid.x;
	mad.lo.s32 	%r1, %r7, %r8, %r6;
	mul.lo.s32 	%r2, %r5, %r4;
	setp.ge.s32 	%p1, %r1, %r5;
	@%p1 bra 	$L__BB8_2;
	ld.param.u64 	%rd33, [_Z7extractPfiiiiS_PiS0_S_S_S_S__param_9];
	ld.param.u64 	%rd32, [_Z7extractPfiiiiS_PiS0_S_S_S_S__param_8];
	ld.param.u64 	%rd31, [_Z7extractPfiiiiS_PiS0_S_S_S_S__param_5];
	ld.param.u64 	%rd30, [_Z7extractPfiiiiS_PiS0_S_S_S_S__param_0];
	cvta.to.global.u64 	%rd9, %rd4;
	cvta.to.global.u64 	%rd10, %rd3;
	cvta.to.global.u64 	%rd11, %rd31;
	cvta.to.global.u64 	%rd12, %rd32;
	cvta.to.global.u64 	%rd13, %rd33;
	cvta.to.global.u64 	%rd14, %rd7;
	cvta.to.global.u64 	%rd15, %rd8;
	cvta.to.global.u64 	%rd16, %rd30;
	mul.wide.s32 	%rd17, %r1, 4;
	add.s64 	%rd18, %rd9, %rd17;
	ld.global.u32 	%r9, [%rd18];
	add.s64 	%rd19, %rd10, %rd17;
	ld.global.u32 	%r10, [%rd19];
	mad.lo.s32 	%r11, %r9, %r3, %r10;
	mul.wide.s32 	%rd20, %r11, 4;
	add.s64 	%rd21, %rd11, %rd20;
	ld.global.f32 	%f1, [%rd21];
	add.s64 	%rd22, %rd12, %rd17;
	ld.global.f32 	%f2, [%rd22];
	mul.wide.s32 	%rd23, %r3, 4;
	add.s64 	%rd24, %rd21, %rd23;
	ld.global.f32 	%f3, [%rd24];
	add.s64 	%rd25, %rd13, %rd17;
	ld.global.f32 	%f4, [%rd25];
	mul.f32 	%f5, %f3, %f4;
	fma.rn.f32 	%f6, %f1, %f2, %f5;
	ld.global.f32 	%f7, [%rd21+4];
	add.s64 	%rd26, %rd14, %rd17;
	ld.global.f32 	%f8, [%rd26];
	fma.rn.f32 	%f9, %f7, %f8, %f6;
	ld.global.f32 	%f10, [%rd24+4];
	add.s64 	%rd27, %rd15, %rd17;
	ld.global.f32 	%f11, [%rd27];
	fma.rn.f32 	%f12, %f10, %f11, %f9;
	add.s32 	%r12, %r2, %r1;
	mul.wide.s32 	%rd28, %r12, 4;
	add.s64 	%rd29, %rd16, %rd28;
	st.global.f32 	[%rd29], %f12;
$L__BB8_2:
	ret;

}
.func  (.param .b64 func_retval0) __internal_accurate_pow(
	.param .b64 __internal_accurate_pow_param_0
)
{
	.reg .pred 	%p<8>;
	.reg .b32 	%r<49>;
	.reg .b32 	%f<3>;
	.reg .b64 	%fd<109>;

	ld.param.f64 	%fd10, [__internal_accurate_pow_param_0];
	{
	.reg .b32 %temp; 
	mov.b64 	{%temp, %r46}, %fd10;
	}
	{
	.reg .b32 %temp; 
	mov.b64 	{%r45, %temp}, %fd10;
	}
	shr.u32 	%r47, %r46, 20;
	setp.gt.u32 	%p1, %r46, 1048575;
	@%p1 bra 	$L__BB9_2;
	mul.f64 	%fd11, %fd10, 0d4350000000000000;
	{
	.reg .b32 %temp; 
	mov.b64 	{%temp, %r46}, %fd11;
	}
	{
	.reg .b32 %temp; 
	mov.b64 	{%r45, %temp}, %fd11;
	}
	shr.u32 	%r16, %r46, 20;
	add.s32 	%r47, %r16, -54;
$L__BB9_2:
	add.s32 	%r48, %r47, -1023;
	and.b32  	%r17, %r46, -2146435073;
	or.b32  	%r18, %r17, 1072693248;
	mov.b64 	%fd107, {%r45, %r18};
	setp.lt.u32 	%p2, %r18, 1073127583;
	@%p2 bra 	$L__BB9_4;
	{
	.reg .b32 %temp; 
	mov.b64 	{%r19, %temp}, %fd107;
	}
	{
	.reg .b32 %temp; 
	mov.b64 	{%temp, %r20}, %fd107;
	}
	add.s32 	%r21, %r20, -1048576;
	mov.b64 	%fd107, {%r19, %r21};
	add.s32 	%r48, %r47, -1022;
$L__BB9_4:
	add.f64 	%fd12, %fd107, 0dBFF0000000000000;
	add.f64 	%fd13, %fd107, 0d3FF0000000000000;
	rcp.approx.ftz.f64 	%fd14, %fd13;
	neg.f64 	%fd15, %fd13;
	fma.rn.f64 	%fd16, %fd15, %fd14, 0d3FF0000000000000;
	fma.rn.f64 	%fd17, %fd16, %fd16, %fd16;
	fma.rn.f64 	%fd18, %fd17, %fd14, %fd14;
	mul.f64 	%fd19, %fd12, %fd18;
	fma.rn.f64 	%fd20, %fd12, %fd18, %fd19;
	mul.f64 	%fd21, %fd20, %fd20;
	fma.rn.f64 	%fd22, %fd21, 0d3EB0F5FF7D2CAFE2, 0d3ED0F5D241AD3B5A;
	fma.rn.f64 	%fd23, %fd22, %fd21, 0d3EF3B20A75488A3F;
	fma.rn.f64 	%fd24, %fd23, %fd21, 0d3F1745CDE4FAECD5;
	fma.rn.f64 	%fd25, %fd24, %fd21, 0d3F3C71C7258A578B;
	fma.rn.f64 	%fd26, %fd25, %fd21, 0d3F6249249242B910;
	fma.rn.f64 	%fd27, %fd26, %fd21, 0d3F89999999999DFB;
	sub.f64 	%fd28, %fd12, %fd20;
	add.f64 	%fd29, %fd28, %fd28;
	neg.f64 	%fd30, %fd20;
	fma.rn.f64 	%fd31, %fd30, %fd12, %fd29;
	mul.f64 	%fd32, %fd18, %fd31;
	fma.rn.f64 	%fd33, %fd21, %fd27, 0d3FB5555555555555;
	mov.f64 	%fd34, 0d3FB5555555555555;
	sub.f64 	%fd35, %fd34, %fd33;
	fma.rn.f64 	%fd36, %fd21, %fd27, %fd35;
	add.f64 	%fd37, %fd36, 0dBC46A4CB00B9E7B0;
	add.f64 	%fd38, %fd33, %fd37;
	sub.f64 	%fd39, %fd33, %fd38;
	add.f64 	%fd40, %fd37, %fd39;
	mul.rn.f64 	%fd41, %fd20, %fd20;
	neg.f64 	%fd42, %fd41;
	fma.rn.f64 	%fd43, %fd20, %fd20, %fd42;
	{
	.reg .b32 %temp; 
	mov.b64 	{%r22, %temp}, %fd32;
	}
	{
	.reg .b32 %temp; 
	mov.b64 	{%temp, %r23}, %fd32;
	}
	add.s32 	%r24, %r23, 1048576;
	mov.b64 	%fd44, {%r22, %r24};
	fma.rn.f64 	%fd45, %fd20, %fd44, %fd43;
	mul.rn.f64 	%fd46, %fd41, %fd20;
	neg.f64 	%fd47, %fd46;
	fma.rn.f64 	%fd48, %fd41, %fd20, %fd47;
	fma.rn.f64 	%fd49, %fd41, %fd32, %fd48;
	fma.rn.f64 	%fd50, %fd45, %fd20, %fd49;
	mul.rn.f64 	%fd51, %fd38, %fd46;
	neg.f64 	%fd52, %fd51;
	fma.rn.f64 	%fd53, %fd38, %fd46, %fd52;
	fma.rn.f64 	%fd54, %fd38, %fd50, %fd53;
	fma.rn.f64 	%fd55, %fd40, %fd46, %fd54;
	add.f64 	%fd56, %fd51, %fd55;
	sub.f64 	%fd57, %fd51, %fd56;
	add.f64 	%fd58, %fd55, %fd57;
	add.f64 	%fd59, %fd20, %fd56;
	sub.f64 	%fd60, %fd20, %fd59;
	add.f64 	%fd61, %fd56, %fd60;
	add.f64 	%fd62, %fd58, %fd61;
	add.f64 	%fd63, %fd32, %fd62;
	add.f64 	%fd64, %fd59, %fd63;
	sub.f64 	%fd65, %fd59, %fd64;
	add.f64 	%fd66, %fd63, %fd65;
	xor.b32  	%r25, %r48, -2147483648;
	mov.b32 	%r26, 1127219200;
	mov.b64 	%fd67, {%r25, %r26};
	mov.b32 	%r27, -2147483648;
	mov.b64 	%fd68, {%r27, %r26};
	sub.f64 	%fd69, %fd67, %fd68;
	fma.rn.f64 	%fd70, %fd69, 0d3FE62E42FEFA39EF, %fd64;
	fma.rn.f64 	%fd71, %fd69, 0dBFE62E42FEFA39EF, %fd70;
	sub.f64 	%fd72, %fd71, %fd64;
	sub.f64 	%fd73, %fd66, %fd72;
	fma.rn.f64 	%fd74, %fd69, 0d3C7ABC9E3B39803F, %fd73;
	add.f64 	%fd75, %fd70, %fd74;
	sub.f64 	%fd76, %fd70, %fd75;
	add.f64 	%fd77, %fd74, %fd76;
	mov.f64 	%fd78, 0d4000000000000000;
	{
	.reg .b32 %temp; 
	mov.b64 	{%temp, %r28}, %fd78;
	}
	{
	.reg .b32 %temp; 
	mov.b64 	{%r29, %temp}, %fd78;
	}
	shl.b32 	%r30, %r28, 1;
	setp.gt.u32 	%p3, %r30, -33554433;
	and.b32  	%r31, %r28, -15728641;
	selp.b32 	%r32, %r31, %r28, %p3;
	mov.b64 	%fd79, {%r29, %r32};
	mul.rn.f64 	%fd80, %fd75, %fd79;
	neg.f64 	%fd81, %fd80;
	fma.rn.f64 	%fd82, %fd75, %fd79, %fd81;
	fma.rn.f64 	%fd83, %fd77, %fd79, %fd82;
	add.f64 	%fd4, %fd80, %fd83;
	sub.f64 	%fd84, %fd80, %fd4;
	add.f64 	%fd5, %fd83, %fd84;
	fma.rn.f64 	%fd85, %fd4, 0d3FF71547652B82FE, 0d4338000000000000;
	{
	.reg .b32 %temp; 
	mov.b64 	{%r13, %temp}, %fd85;
	}
	mov.f64 	%fd86, 0dC338000000000000;
	add.rn.f64 	%fd87, %fd85, %fd86;
	fma.rn.f64 	%fd88, %fd87, 0dBFE62E42FEFA39EF, %fd4;
	fma.rn.f64 	%fd89, %fd87, 0dBC7ABC9E3B39803F, %fd88;
	fma.rn.f64 	%fd90, %fd89, 0d3E5ADE1569CE2BDF, 0d3E928AF3FCA213EA;
	fma.rn.f64 	%fd91, %fd90, %fd89, 0d3EC71DEE62401315;
	fma.rn.f64 	%fd92, %fd91, %fd89, 0d3EFA01997C89EB71;
	fma.rn.f64 	%fd93, %fd92, %fd89, 0d3F2A01A014761F65;
	fma.rn.f64 	%fd94, %fd93, %fd89, 0d3F56C16C1852B7AF;
	fma.rn.f64 	%fd95, %fd94, %fd89, 0d3F81111111122322;
	fma.rn.f64 	%fd96, %fd95, %fd89, 0d3FA55555555502A1;
	fma.rn.f64 	%fd97, %fd96, %fd89, 0d3FC5555555555511;
	fma.rn.f64 	%fd98, %fd97, %fd89, 0d3FE000000000000B;
	fma.rn.f64 	%fd99, %fd98, %fd89, 0d3FF0000000000000;
	fma.rn.f64 	%fd100, %fd99, %fd89, 0d3FF0000000000000;
	{
	.reg .b32 %temp; 
	mov.b64 	{%r14, %temp}, %fd100;
	}
	{
	.reg .b32 %temp; 
	mov.b64 	{%temp, %r15}, %fd100;
	}
	shl.b32 	%r33, %r13, 20;
	add.s32 	%r34, %r33, %r15;
	mov.b64 	%fd108, {%r14, %r34};
	{
	.reg .b32 %temp; 
	mov.b64 	{%temp, %r35}, %fd4;
	}
	mov.b32 	%f2, %r35;
	abs.f32 	%f1, %f2;
	setp.lt.f32 	%p4, %f1, 0f4086232B;
	@%p4 bra 	$L__BB9_7;
	setp.lt.f64 	%p5, %fd4, 0d0000000000000000;
	add.f64 	%fd101, %fd4, 0d7FF0000000000000;
	selp.f64 	%fd108, 0d0000000000000000, %fd101, %p5;
	setp.geu.f32 	%p6, %f1, 0f40874800;
	@%p6 bra 	$L__BB9_7;
	shr.u32 	%r36, %r13, 31;
	add.s32 	%r37, %r13, %r36;
	shr.s32 	%r38, %r37, 1;
	shl.b32 	%r39, %r38, 20;
	add.s32 	%r40, %r15, %r39;
	mov.b64 	%fd102, {%r14, %r40};
	sub.s32 	%r41, %r13, %r38;
	shl.b32 	%r42, %r41, 20;
	add.s32 	%r43, %r42, 1072693248;
	mov.b32 	%r44, 0;
	mov.b64 	%fd103, {%r44, %r43};
	mul.f64 	%fd108, %fd103, %fd102;
$L__BB9_7:
	abs.f64 	%fd104, %fd108;
	setp.eq.f64 	%p7, %fd104, 0d7FF0000000000000;
	fma.rn.f64 	%fd105, %fd108, %fd5, %fd108;
	selp.f64 	%fd106, %fd108, %fd105, %p7;
	st.param.f64 	[func_retval0], %fd106;
	ret;

}


// ===== COMPILED SASS (sm_100) =====

	.target	sm_100

	.elftype	@"ET_EXEC"


//--------------------- .note.nv.tkinfo           --------------------------
	.section	.note.nv.tkinfo,"",@"SHT_NOTE"
	.sectionflags	@"SHF_NOTE_NV_TKINFO"
	.tkinfo
        /*0018*/ 	.word	0x00000002
        /*0030*/ 	.string	""
        /*0030*/ 	.string	"ptxas"
        /*0030*/ 	.string	"Cuda compilation tools, release 13.0, V13.0.88"
        /*0030*/ 	.string	"Build cuda_13.0.r13.0/compiler.36424714_0"
        /*0030*/ 	.string	"-arch sm_100 -m 64 "



//--------------------- .note.nv.cuinfo           --------------------------
	.section	.note.nv.cuinfo,"",@"SHT_NOTE"
	.sectionflags	@"SHF_NOTE_NV_CUINFO"
        /*0018*/ 	.short	0x0002
        /*001a*/ 	.short	0x0064
        /*001c*/ 	.short	0x0082
	.zero		2


//--------------------- .nv.info                  --------------------------
	.section	.nv.info,"",@"SHT_CUDA_INFO"
	.align	4


	//----- nvinfo : EIATTR_REGCOUNT
	.align		4
        /*0000*/ 	.byte	0x04, 0x2f
        /*0002*/ 	.short	(.L_1 - .L_0)
	.align		4
.L_0:
        /*0004*/ 	.word	index@(_Z15lint2d_bell_gpuPfS_S_S_S_S_S_PiS0_iiiiii)
        /*0008*/ 	.word	0x0000001a


	//----- nvinfo : EIATTR_FRAME_SIZE
	.align		4
.L_1:
        /*000c*/ 	.byte	0x04, 0x11
        /*000e*/ 	.short	(.L_3 - .L_2)
	.align		4
.L_2:
        /*0010*/ 	.word	index@(_Z15lint2d_bell_gpuPfS_S_S_S_S_S_PiS0_iiiiii)
        /*0014*/ 	.word	0x00000000


	//----- nvinfo : EIATTR_REGCOUNT
	.align		4
.L_3:
        /*0018*/ 	.byte	0x04, 0x2f
        /*001a*/ 	.short	(.L_5 - .L_4)
	.align		4
.L_4:
        /*001c*/ 	.word	index@(_Z5solvePfS_S_S_fffffii)
        /*0020*/ 	.word	0x0000001a


	//----- nvinfo : EIATTR_FRAME_SIZE
	.align		4
.L_5:
        /*0024*/ 	.byte	0x04, 0x11
        /*0026*/ 	.short	(.L_7 - .L_6)
	.align		4
.L_6:
        /*0028*/ 	.word	index@($__internal_3_$__cuda_sm3x_div_rn_noftz_f32_slowpath)
        /*002c*/ 	.word	0x00000000


	//----- nvinfo : EIATTR_FRAME_SIZE
	.align		4
.L_7:
        /*0030*/ 	.byte	0x04, 0x11
        /*0032*/ 	.short	(.L_9 - .L_8)
	.align		4
.L_8:
        /*0034*/ 	.word	index@($__internal_2_$__cuda_sm20_rcp_rn_f32_slowpath)
        /*0038*/ 	.word	0x00000000


	//----- nvinfo : EIATTR_FRAME_SIZE
	.align		4
.L_9:
        /*003c*/ 	.byte	0x04, 0x11
        /*003e*/ 	.short	(.L_11 - .L_10)
	.align		4
.L_10:
        /*0040*/ 	.word	index@(_Z5solvePfS_S_S_fffffii)
        /*0044*/ 	.word	0x00000000


	//----- nvinfo : EIATTR_REGCOUNT
	.align		4
.L_11:
        /*0048*/ 	.byte	0x04, 0x2f
        /*004a*/ 	.short	(.L_13 - .L_12)
	.align		4
.L_12:
        /*004c*/ 	.word	index@(_Z5shiftPfS_S_ii)
        /*0050*/ 	.word	0x0000000e


	//----- nvinfo : EIATTR_FRAME_SIZE
	.align		4
.L_13:
        /*0054*/ 	.byte	0x04, 0x11
        /*0056*/ 	.short	(.L_15 - .L_14)
	.align		4
.L_14:
        /*0058*/ 	.word	index@(_Z5shiftPfS_S_ii)
        /*005c*/ 	.word	0x00000000


	//----- nvinfo : EIATTR_REGCOUNT
	.align		4
.L_15:
        /*0060*/ 	.byte	0x04, 0x2f
        /*0062*/ 	.short	(.L_17 - .L_16)
	.align		4
.L_16:
        /*0064*/ 	.word	index@(_Z18lint3d_extract_gpuPfiiiiiS_PiS0_S0_S_S_S_S_S_S_S_S_)
        /*0068*/ 	.word	0x00000020


	//----- nvinfo : EIATTR_FRAME_SIZE
	.align		4
.L_17:
        /*006c*/ 	.byte	0x04, 0x11
        /*006e*/ 	.short	(.L_19 - .L_18)
	.align		4
.L_18:
        /*0070*/ 	.word	index@(_Z18lint3d_extract_gpuPfiiiiiS_PiS0_S0_S_S_S_S_S_S_S_S_)
        /*0074*/ 	.word	0x00000000


	//----- nvinfo : EIATTR_REGCOUNT
	.align		4
.L_19:
        /*0078*/ 	.byte	0x04, 0x2f
        /*007a*/ 	.short	(.L_21 - .L_20)
	.align		4
.L_20:
        /*007c*/ 	.word	index@(_Z8freeSurfPfiii)
        /*0080*/ 	.word	0x00000008


	//----- nvinfo : EIATTR_FRAME_SIZE
	.align		4
.L_21:
        /*0084*/ 	.byte	0x04, 0x11
        /*0086*/ 	.short	(.L_23 - .L_22)
	.align		4
.L_22:
        /*0088*/ 	.word	index@(_Z8freeSurfPfiii)
        /*008c*/ 	.word	0x00000000


	//----- nvinfo : EIATTR_REGCOUNT
	.align		4
.L_23:
        /*0090*/ 	.byte	0x04, 0x2f
        /*0092*/ 	.short	(.L_25 - .L_24)
	.align		4
.L_24:
        /*0094*/ 	.word	index@(_Z12spongeKernelPfiii)
        /*0098*/ 	.word	0x0000001e


	//----- nvinfo : EIATTR_FRAME_SIZE
	.align		4
.L_25:
        /*009c*/ 	.byte	0x04, 0x11
        /*009e*/ 	.short	(.L_27 - .L_26)
	.align		4
.L_26:
        /*00a0*/ 	.word	index@($_Z12spongeKernelPfiii$__internal_accurate_pow)
        /*00a4*/ 	.word	0x00000000


	//----- nvinfo : EIATTR_FRAME_SIZE
	.align		4
.L_27:
        /*00a8*/ 	.byte	0x04, 0x11
        /*00aa*/ 	.short	(.L_29 - .L_28)
	.align		4
.L_28:
        /*00ac*/ 	.word	index@($__internal_1_$__cuda_sm20_div_rn_f64_full)
        /*00b0*/ 	.word	0x00000000


	//----- nvinfo : EIATTR_FRAME_SIZE
	.align		4
.L_29:
        /*00b4*/ 	.byte	0x04, 0x11
        /*00b6*/ 	.short	(.L_31 - .L_30)
	.align		4
.L_30:
        /*00b8*/ 	.word	index@(_Z12spongeKernelPfiii)
        /*00bc*/ 	.word	0x00000000


	//----- nvinfo : EIATTR_REGCOUNT
	.align		4
.L_31:
        /*00c0*/ 	.byte	0x04, 0x2f
        /*00c2*/ 	.short	(.L_33 - .L_32)
	.align		4
.L_32:
        /*00c4*/ 	.word	index@(_Z15spongeKernelOLDPfiii)
        /*00c8*/ 	.word	0x00000019


	//----- nvinfo : EIATTR_FRAME_SIZE
	.align		4
.L_33:
        /*00cc*/ 	.byte	0x04, 0x11
        /*00ce*/ 	.short	(.L_35 - .L_34)
	.align		4
.L_34:
        /*00d0*/ 	.word	index@($__internal_0_$__cuda_sm20_div_rn_f64_full)
        /*00d4*/ 	.word	0x00000000


	//----- nvinfo : EIATTR_FRAME_SIZE
	.align		4
.L_35:
        /*00d8*/ 	.byte	0x04, 0x11
        /*00da*/ 	.short	(.L_37 - .L_36)
	.align		4
.L_36:
        /*00dc*/ 	.word	index@(_Z15spongeKernelOLDPfiii)
        /*00e0*/ 	.word	0x00000000


	//----- nvinfo : EIATTR_REGCOUNT
	.align		4
.L_37:
        /*00e4*/ 	.byte	0x04, 0x2f
        /*00e6*/ 	.short	(.L_39 - .L_38)
	.align		4
.L_38:
        /*00e8*/ 	.word	index@(_Z8onewayBCPfS_S_S_S_S_ii)
        /*00ec*/ 	.word	0x00000020


	//----- nvinfo : EIATTR_FRAME_SIZE
	.align		4
.L_39:
        /*00f0*/ 	.byte	0x04, 0x11
        /*00f2*/ 	.short	(.L_41 - .L_40)
	.align		4
.L_40:
        /*00f4*/ 	.word	index@(_Z8onewayBCPfS_S_S_S_S_ii)
        /*00f8*/ 	.word	0x00000000


	//----- nvinfo : EIATTR_REGCOUNT
	.align		4
.L_41:
        /*00fc*/ 	.byte	0x04, 0x2f
        /*00fe*/ 	.short	(.L_43 - .L_42)
	.align		4
.L_42:
        /*0100*/ 	.word	index@(_Z7extractPfiiiiS_PiS0_S_S_S_S_)
        /*0104*/ 	.word	0x00000017


	//----- nvinfo : EIATTR_FRAME_SIZE
	.align		4
.L_43:
        /*0108*/ 	.byte	0x04, 0x11
        /*010a*/ 	.short	(.L_45 - .L_44)
	.align		4
.L_44:
        /*010c*/ 	.word	index@(_Z7extractPfiiiiS_PiS0_S_S_S_S_)
        /*0110*/ 	.word	0x00000000


	//----- nvinfo : EIATTR_MIN_STACK_SIZE
	.align		4
.L_45:
        /*0114*/ 	.byte	0x04, 0x12
        /*0116*/ 	.short	(.L_47 - .L_46)
	.align		4
.L_46:
        /*0118*/ 	.word	index@(_Z7extractPfiiiiS_PiS0_S_S_S_S_)
        /*011c*/ 	.word	0x00000000


	//----- nvinfo : EIATTR_MIN_STACK_SIZE
	.align		4
.L_47:
        /*0120*/ 	.byte	0x04, 0x12
        /*0122*/ 	.short	(.L_49 - .L_48)
	.align		4
.L_48:
        /*0124*/ 	.word	index@(_Z8onewayBCPfS_S_S_S_S_ii)
        /*0128*/ 	.word	0x00000000


	//----- nvinfo : EIATTR_MIN_STACK_SIZE
	.align		4
.L_49:
        /*012c*/ 	.byte	0x04, 0x12
        /*012e*/ 	.short	(.L_51 - .L_50)
	.align		4
.L_50:
        /*0130*/ 	.word	index@(_Z15spongeKernelOLDPfiii)
        /*0134*/ 	.word	0x00000000


	//----- nvinfo : EIATTR_MIN_STACK_SIZE
	.align		4
.L_51:
        /*0138*/ 	.byte	0x04, 0x12
        /*013a*/ 	.short	(.L_53 - .L_52)
	.align		4
.L_52:
        /*013c*/ 	.word	index@(_Z12spongeKernelPfiii)
        /*0140*/ 	.word	0x00000000


	//----- nvinfo : EIATTR_MIN_STACK_SIZE
	.align		4
.L_53:
        /*0144*/ 	.byte	0x04, 0x12
        /*0146*/ 	.short	(.L_55 - .L_54)
	.align		4
.L_54:
        /*0148*/ 	.word	index@(_Z8freeSurfPfiii)
        /*014c*/ 	.word	0x00000000


	//----- nvinfo : EIATTR_MIN_STACK_SIZE
	.align		4
.L_55:
        /*0150*/ 	.byte	0x04, 0x12
        /*0152*/ 	.short	(.L_57 - .L_56)
	.align		4
.L_56:
        /*0154*/ 	.word	index@(_Z18lint3d_extract_gpuPfiiiiiS_PiS0_S0_S_S_S_S_S_S_S_S_)
        /*0158*/ 	.word	0x00000000


	//----- nvinfo : EIATTR_MIN_STACK_SIZE
	.align		4
.L_57:
        /*015c*/ 	.byte	0x04, 0x12
        /*015e*/ 	.short	(.L_59 - .L_58)
	.align		4
.L_58:
        /*0160*/ 	.word	index@(_Z5shiftPfS_S_ii)
        /*0164*/ 	.word	0x00000000


	//----- nvinfo : EIATTR_MIN_STACK_SIZE
	.align		4
.L_59:
        /*0168*/ 	.byte	0x04, 0x12
        /*016a*/ 	.short	(.L_61 - .L_60)
	.align		4
.L_60:
        /*016c*/ 	.word	index@(_Z5solvePfS_S_S_fffffii)
        /*0170*/ 	.word	0x00000000


	//----- nvinfo : EIATTR_MIN_STACK_SIZE
	.align		4
.L_61:
        /*0174*/ 	.byte	0x04, 0x12
        /*0176*/ 	.short	(.L_63 - .L_62)
	.align		4
.L_62:
        /*0178*/ 	.word	index@(_Z15lint2d_bell_gpuPfS_S_S_S_S_S_PiS0_iiiiii)
        /*017c*/ 	.word	0x00000000
.L_63:


//--------------------- .nv.compat                --------------------------
	.section	.nv.compat,"",@"SHT_CUDA_COMPAT_INFO"
	.align	4
        /*0000*/ 	.byte	0x02, 0x09, 0x00, 0x00, 0x02, 0x02, 0x01, 0x00, 0x02, 0x05, 0x05, 0x00, 0x03, 0x07, 0x01, 0x01
        /*0010*/ 	.byte	0x02, 0x03, 0x00, 0x00, 0x02, 0x06, 0x01, 0x00, 0x04, 0x0b, 0x08, 0x00, 0x01, 0x00, 0x00, 0x00
        /*0020*/ 	.byte	0x00, 0x00, 0x00, 0x00


//--------------------- .nv.info._Z7extractPfiiiiS_PiS0_S_S_S_S_ --------------------------
	.section	.nv.info._Z7extractPfiiiiS_PiS0_S_S_S_S_,"",@"SHT_CUDA_INFO"
	.sectionflags	@""
	.align	4


	//----- nvinfo : EIATTR_CUDA_API_VERSION
	.align		4
        /*0000*/ 	.byte	0x04, 0x37
        /*0002*/ 	.short	(.L_65 - .L_64)
.L_64:
        /*0004*/ 	.word	0x00000082


	//----- nvinfo : EIATTR_KPARAM_INFO
	.align		4
.L_65:
        /*0008*/ 	.byte	0x04, 0x17
        /*000a*/ 	.short	(.L_67 - .L_66)
.L_66:
        /*000c*/ 	.word	0x00000000
        /*0010*/ 	.short	0x000b
        /*0012*/ 	.short	0x0048
        /*0014*/ 	.byte	0x00, 0xf5, 0x21, 0x00


	//----- nvinfo : EIATTR_KPARAM_INFO
	.align		4
.L_67:
        /*0018*/ 	.byte	0x04, 0x17
        /*001a*/ 	.short	(.L_69 - .L_68)
.L_68:
        /*001c*/ 	.word	0x00000000
        /*0020*/ 	.short	0x000a
        /*0022*/ 	.short	0x0040
        /*0024*/ 	.byte	0x00, 0xf5, 0x21, 0x00


	//----- nvinfo : EIATTR_KPARAM_INFO
	.align		4
.L_69:
        /*0028*/ 	.byte	0x04, 0x17
        /*002a*/ 	.short	(.L_71 - .L_70)
.L_70:
        /*002c*/ 	.word	0x00000000
        /*0030*/ 	.short	0x0009
        /*0032*/ 	.short	0x0038
        /*0034*/ 	.byte	0x00, 0xf5, 0x21, 0x00


	//----- nvinfo : EIATTR_KPARAM_INFO
	.align		4
.L_71:
        /*0038*/ 	.byte	0x04, 0x17
        /*003a*/ 	.short	(.L_73 - .L_72)
.L_72:
        /*003c*/ 	.word	0x00000000
        /*0040*/ 	.short	0x0008
        /*0042*/ 	.short	0x0030
        /*0044*/ 	.byte	0x00, 0xf5, 0x21, 0x00


	//----- nvinfo : EIATTR_KPARAM_INFO
	.align		4
.L_73:
        /*0048*/ 	.byte	0x04, 0x17
        /*004a*/ 	.short	(.L_75 - .L_74)
.L_74:
        /*004c*/ 	.word	0x00000000
        /*0050*/ 	.short	0x0007
        /*0052*/ 	.short	0x0028
        /*0054*/ 	.byte	0x00, 0xf5, 0x21, 0x00


	//----- nvinfo : EIATTR_KPARAM_INFO
	.align		4
.L_75:
        /*0058*/ 	.byte	0x04, 0x17
        /*005a*/ 	.short	(.L_77 - .L_76)
.L_76:
        /*005c*/ 	.word	0x00000000
        /*0060*/ 	.short	0x0006
        /*0062*/ 	.short	0x0020
        /*0064*/ 	.byte	0x00, 0xf5, 0x21, 0x00


	//----- nvinfo : EIATTR_KPARAM_INFO
	.align		4
.L_77:
        /*0068*/ 	.byte	0x04, 0x17
        /*006a*/ 	.short	(.L_79 - .L_78)
.L_78:
        /*006c*/ 	.word	0x00000000
        /*0070*/ 	.short	0x0005
        /*0072*/ 	.short	0x0018
        /*0074*/ 	.byte	0x00, 0xf5, 0x21, 0x00


	//----- nvinfo : EIATTR_KPARAM_INFO
	.align		4
.L_79:
        /*0078*/ 	.byte	0x04, 0x17
        /*007a*/ 	.short	(.L_81 - .L_80)
.L_80:
        /*007c*/ 	.word	0x00000000
        /*0080*/ 	.short	0x0004
        /*0082*/ 	.short	0x0014
        /*0084*/ 	.byte	0x00, 0xf0, 0x11, 0x00


	//----- nvinfo : EIATTR_KPARAM_INFO
	.align		4
.L_81:
        /*0088*/ 	.byte	0x04, 0x17
        /*008a*/ 	.short	(.L_83 - .L_82)
.L_82:
        /*008c*/ 	.word	0x00000000
        /*0090*/ 	.short	0x0003
        /*0092*/ 	.short	0x0010
        /*0094*/ 	.byte	0x00, 0xf0, 0x11, 0x00


	//----- nvinfo : EIATTR_KPARAM_INFO
	.align		4
.L_83:
        /*0098*/ 	.byte	0x04, 0x17
        /*009a*/ 	.short	(.L_85 - .L_84)
.L_84:
        /*009c*/ 	.word	0x00000000
        /*00a0*/ 	.short	0x0002
        /*00a2*/ 	.short	0x000c
        /*00a4*/ 	.byte	0x00, 0xf0, 0x11, 0x00


	//----- nvinfo : EIATTR_KPARAM_INFO
	.align		4
.L_85:
        /*00a8*/ 	.byte	0x04, 0x17
        /*00aa*/ 	.short	(.L_87 - .L_86)
.L_86:
        /*00ac*/ 	.word	0x00000000
        /*00b0*/ 	.short	0x0001
        /*00b2*/ 	.short	0x0008
        /*00b4*/ 	.byte	0x00, 0xf0, 0x11, 0x00


	//----- nvinfo : EIATTR_KPARAM_INFO
	.align		4
.L_87:
        /*00b8*/ 	.byte	0x04, 0x17
        /*00ba*/ 	.short	(.L_89 - .L_88)
.L_88:
        /*00bc*/ 	.word	0x00000000
        /*00c0*/ 	.short	0x0000
        /*00c2*/ 	.short	0x0000
        /*00c4*/ 	.byte	0x00, 0xf5, 0x21, 0x00


	//----- nvinfo : EIATTR_SPARSE_MMA_MASK
	.align		4
.L_89:
        /*00c8*/ 	.byte	0x03, 0x50
        /*00ca*/ 	.short	0x0000


	//----- nvinfo : EIATTR_MAXREG_COUNT
	.align		4
        /*00cc*/ 	.byte	0x03, 0x1b
        /*00ce*/ 	.short	0x00ff


	//----- nvinfo : EIATTR_MERCURY_ISA_VERSION
	.align		4
        /*00d0*/ 	.byte	0x03, 0x5f
        /*00d2*/ 	.short	0x0101


	//----- nvinfo : EIATTR_VRC_CTA_INIT_COUNT
	.align		4
        /*00d4*/ 	.byte	0x02, 0x4a
	.zero		1
	.zero		1


	//----- nvinfo : EIATTR_EXIT_INSTR_OFFSETS
	.align		4
        /*00d8*/ 	.byte	0x04, 0x1c
        /*00da*/ 	.short	(.L_91 - .L_90)


	//   ....[0]....
.L_90:
        /*00dc*/ 	.word	0x00000070


	//   ....[1]....
        /*00e0*/ 	.word	0x000002d0


	//----- nvinfo : EIATTR_CBANK_PARAM_SIZE
	.align		4
.L_91:
        /*00e4*/ 	.byte	0x03, 0x19
        /*00e6*/ 	.short	0x0050


	//----- nvinfo : EIATTR_PARAM_CBANK
	.align		4
        /*00e8*/ 	.byte	0x04, 0x0a
        /*00ea*/ 	.short	(.L_93 - .L_92)
	.align		4
.L_92:
        /*00ec*/ 	.word	index@(.nv.constant0._Z7extractPfiiiiS_PiS0_S_S_S_S_)
        /*00f0*/ 	.short	0x0380
        /*00f2*/ 	.short	0x0050


	//----- nvinfo : EIATTR_SW_WAR
	.align		4
.L_93:
        /*00f4*/ 	.byte	0x04, 0x36
        /*00f6*/ 	.short	(.L_95 - .L_94)
.L_94:
        /*00f8*/ 	.word	0x00000008
.L_95:


//--------------------- .nv.info._Z8onewayBCPfS_S_S_S_S_ii --------------------------
	.section	.nv.info._Z8onewayBCPfS_S_S_S_S_ii,"",@"SHT_CUDA_INFO"
	.sectionflags	@""
	.align	4


	//----- nvinfo : EIATTR_CUDA_API_VERSION
	.align		4
        /*0000*/ 	.byte	0x04, 0x37
        /*0002*/ 	.short	(.L_97 - .L_96)
.L_96:
        /*0004*/ 	.word	0x00000082


	//----- nvinfo : EIATTR_KPARAM_INFO
	.align		4
.L_97:
        /*0008*/ 	.byte	0x04, 0x17
        /*000a*/ 	.short	(.L_99 - .L_98)
.L_98:
        /*000c*/ 	.word	0x00000000
        /*0010*/ 	.short	0x0007
        /*0012*/ 	.short	0x0034
        /*0014*/ 	.byte	0x00, 0xf0, 0x11, 0x00


	//----- nvinfo : EIATTR_KPARAM_INFO
	.align		4
.L_99:
        /*0018*/ 	.byte	0x04, 0x17
        /*001a*/ 	.short	(.L_101 - .L_100)
.L_100:
        /*001c*/ 	.word	0x00000000
        /*0020*/ 	.short	0x0006
        /*0022*/ 	.short	0x0030
        /*0024*/ 	.byte	0x00, 0xf0, 0x11, 0x00


	//----- nvinfo : EIATTR_KPARAM_INFO
	.align		4
.L_101:
        /*0028*/ 	.byte	0x04, 0x17
        /*002a*/ 	.short	(.L_103 - .L_102)
.L_102:
        /*002c*/ 	.word	0x00000000
        /*0030*/ 	.short	0x0005
        /*0032*/ 	.short	0x0028
        /*0034*/ 	.byte	0x00, 0xf5, 0x21, 0x00


	//----- nvinfo : EIATTR_KPARAM_INFO
	.align		4
.L_103:
        /*0038*/ 	.byte	0x04, 0x17
        /*003a*/ 	.short	(.L_105 - .L_104)
.L_104:
        /*003c*/ 	.word	0x00000000
        /*0040*/ 	.short	0x0004
        /*0042*/ 	.short	0x0020
        /*0044*/ 	.byte	0x00, 0xf5, 0x21, 0x00


	//----- nvinfo : EIATTR_KPARAM_INFO
	.align		4
.L_105:
        /*0048*/ 	.byte	0x04, 0x17
        /*004a*/ 	.short	(.L_107 - .L_106)
.L_106:
        /*004c*/ 	.word	0x00000000
        /*0050*/ 	.short	0x0003
        /*0052*/ 	.short	0x0018
        /*0054*/ 	.byte	0x00, 0xf5, 0x21, 0x00


	//----- nvinfo : EIATTR_KPARAM_INFO
	.align		4
.L_107:
        /*0058*/ 	.byte	0x04, 0x17
        /*005a*/ 	.short	(.L_109 - .L_108)
.L_108:
        /*005c*/ 	.word	0x00000000
        /*0060*/ 	.short	0x0002
        /*0062*/ 	.short	0x0010
        /*0064*/ 	.byte	0x00, 0xf5, 0x21, 0x00


	//----- nvinfo : EIATTR_KPARAM_INFO
	.align		4
.L_109:
        /*0068*/ 	.byte	0x04, 0x17
        /*006a*/ 	.short	(.L_111 - .L_110)
.L_110:
        /*006c*/ 	.word	0x00000000
        /*0070*/ 	.short	0x0001
        /*0072*/ 	.short	0x0008
        /*0074*/ 	.byte	0x00, 0xf5, 0x21, 0x00


	//----- nvinfo : EIATTR_KPARAM_INFO
	.align		4
.L_111:
        /*0078*/ 	.byte	0x04, 0x17
        /*007a*/ 	.short	(.L_113 - .L_112)
.L_112:
        /*007c*/ 	.word	0x00000000
        /*0080*/ 	.short	0x0000
        /*0082*/ 	.short	0x0000
        /*0084*/ 	.byte	0x00, 0xf5, 0x21, 0x00


	//----- nvinfo : EIATTR_SPARSE_MMA_MASK
	.align		4
.L_113:
        /*0088*/ 	.byte	0x03, 0x50
        /*008a*/ 	.short	0x0000


	//----- nvinfo : EIATTR_MAXREG_COUNT
	.align		4
        /*008c*/ 	.byte	0x03, 0x1b
        /*008e*/ 	.short	0x00ff


	//----- nvinfo : EIATTR_MERCURY_ISA_VERSION
	.align		4
        /*0090*/ 	.byte	0x03, 0x5f
        /*0092*/ 	.short	0x0101


	//----- nvinfo : EIATTR_VRC_CTA_INIT_COUNT
	.align		4
        /*0094*/ 	.byte	0x02, 0x4a
	.zero		1
	.zero		1


	//----- nvinfo : EIATTR_EXIT_INSTR_OFFSETS
	.align		4
        /*0098*/ 	.byte	0x04, 0x1c
        /*009a*/ 	.short	(.L_115 - .L_114)


	//   ....[0]....
.L_114:
        /*009c*/ 	.word	0x000000c0


	//   ....[1]....
        /*00a0*/ 	.word	0x00000eb0


	//   ....[2]....
        /*00a4*/ 	.word	0x00001530


	//----- nvinfo : EIATTR_CRS_STACK_SIZE
	.align		4
.L_115:
        /*00a8*/ 	.byte	0x04, 0x1e
        /*00aa*/ 	.short	(.L_117 - .L_116)
.L_116:
        /*00ac*/ 	.word	0x00000000


	//----- nvinfo : EIATTR_CBANK_PARAM_SIZE
	.align		4
.L_117:
        /*00b0*/ 	.byte	0x03, 0x19
        /*00b2*/ 	.short	0x0038


	//----- nvinfo : EIATTR_PARAM_CBANK
	.align		4
        /*00b4*/ 	.byte	0x04, 0x0a
        /*00b6*/ 	.short	(.L_119 - .L_118)
	.align		4
.L_118:
        /*00b8*/ 	.word	index@(.nv.constant0._Z8onewayBCPfS_S_S_S_S_ii)
        /*00bc*/ 	.short	0x0380
        /*00be*/ 	.short	0x0038


	//----- nvinfo : EIATTR_SW_WAR
	.align		4
.L_119:
        /*00c0*/ 	.byte	0x04, 0x36
        /*00c2*/ 	.short	(.L_121 - .L_120)
.L_120:
        /*00c4*/ 	.word	0x00000008
.L_121:


//--------------------- .nv.info._Z15spongeKernelOLDPfiii --------------------------
	.section	.nv.info._Z15spongeKernelOLDPfiii,"",@"SHT_CUDA_INFO"
	.sectionflags	@""
	.align	4


	//----- nvinfo : EIATTR_CUDA_API_VERSION
	.align		4
        /*0000*/ 	.byte	0x04, 0x37
        /*0002*/ 	.short	(.L_123 - .L_122)
.L_122:
        /*0004*/ 	.word	0x00000082


	//----- nvinfo : EIATTR_KPARAM_INFO
	.align		4
.L_123:
        /*0008*/ 	.byte	0x04, 0x17
        /*000a*/ 	.short	(.L_125 - .L_124)
.L_124:
        /*000c*/ 	.word	0x00000000
        /*0010*/ 	.short	0x0003
        /*0012*/ 	.short	0x0010
        /*0014*/ 	.byte	0x00, 0xf0, 0x11, 0x00


	//----- nvinfo : EIATTR_KPARAM_INFO
	.align		4
.L_125:
        /*0018*/ 	.byte	0x04, 0x17
        /*001a*/ 	.short	(.L_127 - .L_126)
.L_126:
        /*001c*/ 	.word	0x00000000
        /*0020*/ 	.short	0x0002
        /*0022*/ 	.short	0x000c
        /*0024*/ 	.byte	0x00, 0xf0, 0x11, 0x00


	//----- nvinfo : EIATTR_KPARAM_INFO
	.align		4
.L_127:
        /*0028*/ 	.byte	0x04, 0x17
        /*002a*/ 	.short	(.L_129 - .L_128)
.L_128:
        /*002c*/ 	.word	0x00000000
        /*0030*/ 	.short	0x0001
        /*0032*/ 	.short	0x0008
        /*0034*/ 	.byte	0x00, 0xf0, 0x11, 0x00


	//----- nvinfo : EIATTR_KPARAM_INFO
	.align		4
.L_129:
        /*0038*/ 	.byte	0x04, 0x17
        /*003a*/ 	.short	(.L_131 - .L_130)
.L_130:
        /*003c*/ 	.word	0x00000000
        /*0040*/ 	.short	0x0000
        /*0042*/ 	.short	0x0000
        /*0044*/ 	.byte	0x00, 0xf5, 0x21, 0x00


	//----- nvinfo : EIATTR_SPARSE_MMA_MASK
	.align		4
.L_131:
        /*0048*/ 	.byte	0x03, 0x50
        /*004a*/ 	.short	0x0000


	//----- nvinfo : EIATTR_MAXREG_COUNT
	.align		4
        /*004c*/ 	.byte	0x03, 0x1b
        /*004e*/ 	.short	0x00ff


	//----- nvinfo : EIATTR_MERCURY_ISA_VERSION
	.align		4
        /*0050*/ 	.byte	0x03, 0x5f
        /*0052*/ 	.short	0x0101


	//----- nvinfo : EIATTR_VRC_CTA_INIT_COUNT
	.align		4
        /*0054*/ 	.byte	0x02, 0x4a
	.zero		1
	.zero		1


	//----- nvinfo : EIATTR_EXIT_INSTR_OFFSETS
	.align		4
        /*0058*/ 	.byte	0x04, 0x1c
        /*005a*/ 	.short	(.L_133 - .L_132)


	//   ....[0]....
.L_132:
        /*005c*/ 	.word	0x000000c0


	//   ....[1]....
        /*0060*/ 	.word	0x000003f0


	//   ....[2]....
        /*0064*/ 	.word	0x00000440


	//   ....[3]....
        /*0068*/ 	.word	0x00000720


	//----- nvinfo : EIATTR_CRS_STACK_SIZE
	.align		4
.L_133:
        /*006c*/ 	.byte	0x04, 0x1e
        /*006e*/ 	.short	(.L_135 - .L_134)
.L_134:
        /*0070*/ 	.word	0x00000000


	//----- nvinfo : EIATTR_CBANK_PARAM_SIZE
	.align		4
.L_135:
        /*0074*/ 	.byte	0x03, 0x19
        /*0076*/ 	.short	0x0014


	//----- nvinfo : EIATTR_PARAM_CBANK
	.align		4
        /*0078*/ 	.byte	0x04, 0x0a
        /*007a*/ 	.short	(.L_137 - .L_136)
	.align		4
.L_136:
        /*007c*/ 	.word	index@(.nv.constant0._Z15spongeKernelOLDPfiii)
        /*0080*/ 	.short	0x0380
        /*0082*/ 	.short	0x0014


	//----- nvinfo : EIATTR_SW_WAR
	.align		4
.L_137:
        /*0084*/ 	.byte	0x04, 0x36
        /*0086*/ 	.short	(.L_139 - .L_138)
.L_138:
        /*0088*/ 	.word	0x00000008
.L_139:


//--------------------- .nv.info._Z12spongeKernelPfiii --------------------------
	.section	.nv.info._Z12spongeKernelPfiii,"",@"SHT_CUDA_INFO"
	.sectionflags	@""
	.align	4


	//----- nvinfo : EIATTR_CUDA_API_VERSION
	.align		4
        /*0000*/ 	.byte	0x04, 0x37
        /*0002*/ 	.short	(.L_141 - .L_140)
.L_140:
        /*0004*/ 	.word	0x00000082


	//----- nvinfo : EIATTR_KPARAM_INFO
	.align		4
.L_141:
        /*0008*/ 	.byte	0x04, 0x17
        /*000a*/ 	.short	(.L_143 - .L_142)
.L_142:
        /*000c*/ 	.word	0x00000000
        /*0010*/ 	.short	0x0003
        /*0012*/ 	.short	0x0010
        /*0014*/ 	.byte	0x00, 0xf0, 0x11, 0x00


	//----- nvinfo : EIATTR_KPARAM_INFO
	.align		4
.L_143:
        /*0018*/ 	.byte	0x04, 0x17
        /*001a*/ 	.short	(.L_145 - .L_144)
.L_144:
        /*001c*/ 	.word	0x00000000
        /*0020*/ 	.short	0x0002
        /*0022*/ 	.short	0x000c
        /*0024*/ 	.byte	0x00, 0xf0, 0x11, 0x00


	//----- nvinfo : EIATTR_KPARAM_INFO
	.align		4
.L_145:
        /*0028*/ 	.byte	0x04, 0x17
        /*002a*/ 	.short	(.L_147 - .L_146)
.L_146:
        /*002c*/ 	.word	0x00000000
        /*0030*/ 	.short	0x0001
        /*0032*/ 	.short	0x0008
        /*0034*/ 	.byte	0x00, 0xf0, 0x11, 0x00


	//----- nvinfo : EIATTR_KPARAM_INFO
	.align		4
.L_147:
        /*0038*/ 	.byte	0x04, 0x17
        /*003a*/ 	.short	(.L_149 - .L_148)
.L_148:
        /*003c*/ 	.word	0x00000000
        /*0040*/ 	.short	0x0000
        /*0042*/ 	.short	0x0000
        /*0044*/ 	.byte	0x00, 0xf5, 0x21, 0x00


	//----- nvinfo : EIATTR_SPARSE_MMA_MASK
	.align		4
.L_149:
        /*0048*/ 	.byte	0x03, 0x50
        /*004a*/ 	.short	0x0000


	//----- nvinfo : EIATTR_MAXREG_COUNT
	.align		4
        /*004c*/ 	.byte	0x03, 0x1b
        /*004e*/ 	.short	0x00ff


	//----- nvinfo : EIATTR_MERCURY_ISA_VERSION
	.align		4
        /*0050*/ 	.byte	0x03, 0x5f
        /*0052*/ 	.short	0x0101


	//----- nvinfo : EIATTR_VRC_CTA_INIT_COUNT
	.align		4
        /*0054*/ 	.byte	0x02, 0x4a
	.zero		1
	.zero		1


	//----- nvinfo : EIATTR_EXIT_INSTR_OFFSETS
	.align		4
        /*0058*/ 	.byte	0x04, 0x1c
        /*005a*/ 	.short	(.L_151 - .L_150)


	//   ....[0]....
.L_150:
        /*005c*/ 	.word	0x000000c0


	//   ....[1]....
        /*0060*/ 	.word	0x00000920


	//   ....[2]....
        /*0064*/ 	.word	0x00000970


	//   ....[3]....
        /*0068*/ 	.word	0x00001180


	//----- nvinfo : EIATTR_CRS_STACK_SIZE
	.align		4
.L_151:
        /*006c*/ 	.byte	0x04, 0x1e
        /*006e*/ 	.short	(.L_153 - .L_152)
.L_152:
        /*0070*/ 	.word	0x00000000


	//----- nvinfo : EIATTR_CBANK_PARAM_SIZE
	.align		4
.L_153:
        /*0074*/ 	.byte	0x03, 0x19
        /*0076*/ 	.short	0x0014


	//----- nvinfo : EIATTR_PARAM_CBANK
	.align		4
        /*0078*/ 	.byte	0x04, 0x0a
        /*007a*/ 	.short	(.L_155 - .L_154)
	.align		4
.L_154:
        /*007c*/ 	.word	index@(.nv.constant0._Z12spongeKernelPfiii)
        /*0080*/ 	.short	0x0380
        /*0082*/ 	.short	0x0014


	//----- nvinfo : EIATTR_SW_WAR
	.align		4
.L_155:
        /*0084*/ 	.byte	0x04, 0x36
        /*0086*/ 	.short	(.L_157 - .L_156)
.L_156:
        /*0088*/ 	.word	0x00000008
.L_157:


//--------------------- .nv.info._Z8freeSurfPfiii --------------------------
	.section	.nv.info._Z8freeSurfPfiii,"",@"SHT_CUDA_INFO"
	.sectionflags	@""
	.align	4


	//----- nvinfo : EIATTR_CUDA_API_VERSION
	.align		4
        /*0000*/ 	.byte	0x04, 0x37
        /*0002*/ 	.short	(.L_159 - .L_158)
.L_158:
        /*0004*/ 	.word	0x00000082


	//----- nvinfo : EIATTR_KPARAM_INFO
	.align		4
.L_159:
        /*0008*/ 	.byte	0x04, 0x17
        /*000a*/ 	.short	(.L_161 - .L_160)
.L_160:
        /*000c*/ 	.word	0x00000000
        /*0010*/ 	.short	0x0003
        /*0012*/ 	.short	0x0010
        /*0014*/ 	.byte	0x00, 0xf0, 0x11, 0x00


	//----- nvinfo : EIATTR_KPARAM_INFO
	.align		4
.L_161:
        /*0018*/ 	.byte	0x04, 0x17
        /*001a*/ 	.short	(.L_163 - .L_162)
.L_162:
        /*001c*/ 	.word	0x00000000
        /*0020*/ 	.short	0x0002
        /*0022*/ 	.short	0x000c
        /*0024*/ 	.byte	0x00, 0xf0, 0x11, 0x00


	//----- nvinfo : EIATTR_KPARAM_INFO
	.align		4
.L_163:
        /*0028*/ 	.byte	0x04, 0x17
        /*002a*/ 	.short	(.L_165 - .L_164)
.L_164:
        /*002c*/ 	.word	0x00000000
        /*0030*/ 	.short	0x0001
        /*0032*/ 	.short	0x0008
        /*0034*/ 	.byte	0x00, 0xf0, 0x11, 0x00


	//----- nvinfo : EIATTR_KPARAM_INFO
	.align		4
.L_165:
        /*0038*/ 	.byte	0x04, 0x17
        /*003a*/ 	.short	(.L_167 - .L_166)
.L_166:
        /*003c*/ 	.word	0x00000000
        /*0040*/ 	.short	0x0000
        /*0042*/ 	.short	0x0000
        /*0044*/ 	.byte	0x00, 0xf5, 0x21, 0x00


	//----- nvinfo : EIATTR_SPARSE_MMA_MASK
	.align		4
.L_167:
        /*0048*/ 	.byte	0x03, 0x50
        /*004a*/ 	.short	0x0000


	//----- nvinfo : EIATTR_MAXREG_COUNT
	.align		4
        /*004c*/ 	.byte	0x03, 0x1b
        /*004e*/ 	.short	0x00ff


	//----- nvinfo : EIATTR_MERCURY_ISA_VERSION
	.align		4
        /*0050*/ 	.byte	0x03, 0x5f
        /*0052*/ 	.short	0x0101


	//----- nvinfo : EIATTR_VRC_CTA_INIT_COUNT
	.align		4
        /*0054*/ 	.byte	0x02, 0x4a
	.zero		1
	.zero		1


	//----- nvinfo : EIATTR_EXIT_INSTR_OFFSETS
	.align		4
        /*0058*/ 	.byte	0x04, 0x1c
        /*005a*/ 	.short	(.L_169 - .L_168)


	//   ....[0]....
.L_168:
        /*005c*/ 	.word	0x000000e0


	//   ....[1]....
        /*0060*/ 	.word	0x00000140


	//----- nvinfo : EIATTR_CBANK_PARAM_SIZE
	.align		4
.L_169:
        /*0064*/ 	.byte	0x03, 0x19
        /*0066*/ 	.short	0x0014


	//----- nvinfo : EIATTR_PARAM_CBANK
	.align		4
        /*0068*/ 	.byte	0x04, 0x0a
        /*006a*/ 	.short	(.L_171 - .L_170)
	.align		4
.L_170:
        /*006c*/ 	.word	index@(.nv.constant0._Z8freeSurfPfiii)
        /*0070*/ 	.short	0x0380
        /*0072*/ 	.short	0x0014


	//----- nvinfo : EIATTR_SW_WAR
	.align		4
.L_171:
        /*0074*/ 	.byte	0x04, 0x36
        /*0076*/ 	.short	(.L_173 - .L_172)
.L_172:
        /*0078*/ 	.word	0x00000008
.L_173:


//--------------------- .nv.info._Z18lint3d_extract_gpuPfiiiiiS_PiS0_S0_S_S_S_S_S_S_S_S_ --------------------------
	.section	.nv.info._Z18lint3d_extract_gpuPfiiiiiS_PiS0_S0_S_S_S_S_S_S_S_S_,"",@"SHT_CUDA_INFO"
	.sectionflags	@""
	.align	4


	//----- nvinfo : EIATTR_CUDA_API_VERSION
	.align		4
        /*0000*/ 	.byte	0x04, 0x37
        /*0002*/ 	.short	(.L_175 - .L_174)
.L_174:
        /*0004*/ 	.word	0x00000082


	//----- nvinfo : EIATTR_KPARAM_INFO
	.align		4
.L_175:
        /*0008*/ 	.byte	0x04, 0x17
        /*000a*/ 	.short	(.L_177 - .L_176)
.L_176:
        /*000c*/ 	.word	0x00000000
        /*0010*/ 	.short	0x0011
        /*0012*/ 	.short	0x0078
        /*0014*/ 	.byte	0x00, 0xf5, 0x21, 0x00


	//----- nvinfo : EIATTR_KPARAM_INFO
	.align		4
.L_177:
        /*0018*/ 	.byte	0x04, 0x17
        /*001a*/ 	.short	(.L_179 - .L_178)
.L_178:
        /*001c*/ 	.word	0x00000000
        /*0020*/ 	.short	0x0010
        /*0022*/ 	.short	0x0070
        /*0024*/ 	.byte	0x00, 0xf5, 0x21, 0x00


	//----- nvinfo : EIATTR_KPARAM_INFO
	.align		4
.L_179:
        /*0028*/ 	.byte	0x04, 0x17
        /*002a*/ 	.short	(.L_181 - .L_180)
.L_180:
        /*002c*/ 	.word	0x00000000
        /*0030*/ 	.short	0x000f
        /*0032*/ 	.short	0x0068
        /*0034*/ 	.byte	0x00, 0xf5, 0x21, 0x00


	//----- nvinfo : EIATTR_KPARAM_INFO
	.align		4
.L_181:
        /*0038*/ 	.byte	0x04, 0x17
        /*003a*/ 	.short	(.L_183 - .L_182)
.L_182:
        /*003c*/ 	.word	0x00000000
        /*0040*/ 	.short	0x000e
        /*0042*/ 	.short	0x0060
        /*0044*/ 	.byte	0x00, 0xf5, 0x21, 0x00


	//----- nvinfo : EIATTR_KPARAM_INFO
	.align		4
.L_183:
        /*0048*/ 	.byte	0x04, 0x17
        /*004a*/ 	.short	(.L_185 - .L_184)
.L_184:
        /*004c*/ 	.word	0x00000000
        /*0050*/ 	.short	0x000d
        /*0052*/ 	.short	0x0058
        /*0054*/ 	.byte	0x00, 0xf5, 0x21, 0x00


	//----- nvinfo : EIATTR_KPARAM_INFO
	.align		4
.L_185:
        /*0058*/ 	.byte	0x04, 0x17
        /*005a*/ 	.short	(.L_187 - .L_186)
.L_186:
        /*005c*/ 	.word	0x00000000
        /*0060*/ 	.short	0x000c
        /*0062*/ 	.short	0x0050
        /*0064*/ 	.byte	0x00, 0xf5, 0x21, 0x00


	//----- nvinfo : EIATTR_KPARAM_INFO
	.align		4
.L_187:
        /*0068*/ 	.byte	0x04, 0x17
        /*006a*/ 	.short	(.L_189 - .L_188)
.L_188:
        /*006c*/ 	.word	0x00000000
        /*0070*/ 	.short	0x000b
        /*0072*/ 	.short	0x0048
        /*0074*/ 	.byte	0x00, 0xf5, 0x21, 0x00


	//----- nvinfo : EIATTR_KPARAM_INFO
	.align		4
.L_189:
        /*0078*/ 	.byte	0x04, 0x17
        /*007a*/ 	.short	(.L_191 - .L_190)
.L_190:
        /*007c*/ 	.word	0x00000000
        /*0080*/ 	.short	0x000a
        /*0082*/ 	.short	0x0040
        /*0084*/ 	.byte	0x00, 0xf5, 0x21, 0x00


	//----- nvinfo : EIATTR_KPARAM_INFO
	.align		4
.L_191:
        /*0088*/ 	.byte	0x04, 0x17
        /*008a*/ 	.short	(.L_193 - .L_192)
.L_192:
        /*008c*/ 	.word	0x00000000
        /*0090*/ 	.short	0x0009
        /*0092*/ 	.short	0x0038
        /*0094*/ 	.byte	0x00, 0xf5, 0x21, 0x00


	//----- nvinfo : EIATTR_KPARAM_INFO
	.align		4
.L_193:
        /*0098*/ 	.byte	0x04, 0x17
        /*009a*/ 	.short	(.L_195 - .L_194)
.L_194:
        /*009c*/ 	.word	0x00000000
        /*00a0*/ 	.short	0x0008
        /*00a2*/ 	.short	0x0030
        /*00a4*/ 	.byte	0x00, 0xf5, 0x21, 0x00


	//----- nvinfo : EIATTR_KPARAM_INFO
	.align		4
.L_195:
        /*00a8*/ 	.byte	0x04, 0x17
        /*00aa*/ 	.short	(.L_197 - .L_196)
.L_196:
        /*00ac*/ 	.word	0x00000000
        /*00b0*/ 	.short	0x0007
        /*00b2*/ 	.short	0x0028
        /*00b4*/ 	.byte	0x00, 0xf5, 0x21, 0x00


	//----- nvinfo : EIATTR_KPARAM_INFO
	.align		4
.L_197:
        /*00b8*/ 	.byte	0x04, 0x17
        /*00ba*/ 	.short	(.L_199 - .L_198)
.L_198:
        /*00bc*/ 	.word	0x00000000
        /*00c0*/ 	.short	0x0006
        /*00c2*/ 	.short	0x0020
        /*00c4*/ 	.byte	0x00, 0xf5, 0x21, 0x00


	//----- nvinfo : EIATTR_KPARAM_INFO
	.align		4
.L_199:
        /*00c8*/ 	.byte	0x04, 0x17
        /*00ca*/ 	.short	(.L_201 - .L_200)
.L_200:
        /*00cc*/ 	.word	0x00000000
        /*00d0*/ 	.short	0x0005
        /*00d2*/ 	.short	0x0018
        /*00d4*/ 	.byte	0x00, 0xf0, 0x11, 0x00


	//----- nvinfo : EIATTR_KPARAM_INFO
	.align		4
.L_201:
        /*00d8*/ 	.byte	0x04, 0x17
        /*00da*/ 	.short	(.L_203 - .L_202)
.L_202:
        /*00dc*/ 	.word	0x00000000
        /*00e0*/ 	.short	0x0004
        /*00e2*/ 	.short	0x0014
        /*00e4*/ 	.byte	0x00, 0xf0, 0x11, 0x00


	//----- nvinfo : EIATTR_KPARAM_INFO
	.align		4
.L_203:
        /*00e8*/ 	.byte	0x04, 0x17
        /*00ea*/ 	.short	(.L_205 - .L_204)
.L_204:
        /*00ec*/ 	.word	0x00000000
        /*00f0*/ 	.short	0x0003
        /*00f2*/ 	.short	0x0010
        /*00f4*/ 	.byte	0x00, 0xf0, 0x11, 0x00


	//----- nvinfo : EIATTR_KPARAM_INFO
	.align		4
.L_205:
        /*00f8*/ 	.byte	0x04, 0x17
        /*00fa*/ 	.short	(.L_207 - .L_206)
.L_206:
        /*00fc*/ 	.word	0x00000000
        /*0100*/ 	.short	0x0002
        /*0102*/ 	.short	0x000c
        /*0104*/ 	.byte	0x00, 0xf0, 0x11, 0x00


	//----- nvinfo : EIATTR_KPARAM_INFO
	.align		4
.L_207:
        /*0108*/ 	.byte	0x04, 0x17
        /*010a*/ 	.short	(.L_209 - .L_208)
.L_208:
        /*010c*/ 	.word	0x00000000
        /*0110*/ 	.short	0x0001
        /*0112*/ 	.short	0x0008
        /*0114*/ 	.byte	0x00, 0xf0, 0x11, 0x00


	//----- nvinfo : EIATTR_KPARAM_INFO
	.align		4
.L_209:
        /*0118*/ 	.byte	0x04, 0x17
        /*011a*/ 	.short	(.L_211 - .L_210)
.L_210:
        /*011c*/ 	.word	0x00000000
        /*0120*/ 	.short	0x0000
        /*0122*/ 	.short	0x0000
        /*0124*/ 	.byte	0x00, 0xf5, 0x21, 0x00


	//----- nvinfo : EIATTR_SPARSE_MMA_MASK
	.align		4
.L_211:
        /*0128*/ 	.byte	0x03, 0x50
        /*012a*/ 	.short	0x0000


	//----- nvinfo : EIATTR_MAXREG_COUNT
	.align		4
        /*012c*/ 	.byte	0x03, 0x1b
        /*012e*/ 	.short	0x00ff


	//----- nvinfo : EIATTR_MERCURY_ISA_VERSION
	.align		4
        /*0130*/ 	.byte	0x03, 0x5f
        /*0132*/ 	.short	0x0101


	//----- nvinfo : EIATTR_VRC_CTA_INIT_COUNT
	.align		4
        /*0134*/ 	.byte	0x02, 0x4a
	.zero		1
	.zero		1


	//----- nvinfo : EIATTR_EXIT_INSTR_OFFSETS
	.align		4
        /*0138*/ 	.byte	0x04, 0x1c
        /*013a*/ 	.short	(.L_213 - .L_212)


	//   ....[0]....
.L_212:
        /*013c*/ 	.word	0x00000070


	//   ....[1]....
        /*0140*/ 	.word	0x00000490


	//----- nvinfo : EIATTR_CBANK_PARAM_SIZE
	.align		4
.L_213:
        /*0144*/ 	.byte	0x03, 0x19
        /*0146*/ 	.short	0x0080


	//----- nvinfo : EIATTR_PARAM_CBANK
	.align		4
        /*0148*/ 	.byte	0x04, 0x0a
        /*014a*/ 	.short	(.L_215 - .L_214)
	.align		4
.L_214:
        /*014c*/ 	.word	index@(.nv.constant0._Z18lint3d_extract_gpuPfiiiiiS_PiS0_S0_S_S_S_S_S_S_S_S_)
        /*0150*/ 	.short	0x0380
        /*0152*/ 	.short	0x0080


	//----- nvinfo : EIATTR_SW_WAR
	.align		4
.L_215:
        /*0154*/ 	.byte	0x04, 0x36
        /*0156*/ 	.short	(.L_217 - .L_216)
.L_216:
        /*0158*/ 	.word	0x00000008
.L_217:


//--------------------- .nv.info._Z5shiftPfS_S_ii --------------------------
	.section	.nv.info._Z5shiftPfS_S_ii,"",@"SHT_CUDA_INFO"
	.sectionflags	@""
	.align	4


	//----- nvinfo : EIATTR_CUDA_API_VERSION
	.align		4
        /*0000*/ 	.byte	0x04, 0x37
        /*0002*/ 	.short	(.L_219 - .L_218)
.L_218:
        /*0004*/ 	.word	0x00000082


	//----- nvinfo : EIATTR_KPARAM_INFO
	.align		4
.L_219:
        /*0008*/ 	.byte	0x04, 0x17
        /*000a*/ 	.short	(.L_221 - .L_220)
.L_220:
        /*000c*/ 	.word	0x00000000
        /*0010*/ 	.short	0x0004
        /*0012*/ 	.short	0x001c
        /*0014*/ 	.byte	0x00, 0xf0, 0x11, 0x00


	//----- nvinfo : EIATTR_KPARAM_INFO
	.align		4
.L_221:
        /*0018*/ 	.byte	0x04, 0x17
        /*001a*/ 	.short	(.L_223 - .L_222)
.L_222:
        /*001c*/ 	.word	0x00000000
        /*0020*/ 	.short	0x0003
        /*0022*/ 	.short	0x0018
        /*0024*/ 	.byte	0x00, 0xf0, 0x11, 0x00


	//----- nvinfo : EIATTR_KPARAM_INFO
	.align		4
.L_223:
        /*0028*/ 	.byte	0x04, 0x17
        /*002a*/ 	.short	(.L_225 - .L_224)
.L_224:
        /*002c*/ 	.word	0x00000000
        /*0030*/ 	.short	0x0002
        /*0032*/ 	.short	0x0010
        /*0034*/ 	.byte	0x00, 0xf5, 0x21, 0x00


	//----- nvinfo : EIATTR_KPARAM_INFO
	.align		4
.L_225:
        /*0038*/ 	.byte	0x04, 0x17
        /*003a*/ 	.short	(.L_227 - .L_226)
.L_226:
        /*003c*/ 	.word	0x00000000
        /*0040*/ 	.short	0x0001
        /*0042*/ 	.short	0x0008
        /*0044*/ 	.byte	0x00, 0xf5, 0x21, 0x00


	//----- nvinfo : EIATTR_KPARAM_INFO
	.align		4
.L_227:
        /*0048*/ 	.byte	0x04, 0x17
        /*004a*/ 	.short	(.L_229 - .L_228)
.L_228:
        /*004c*/ 	.word	0x00000000
        /*0050*/ 	.short	0x0000
        /*0052*/ 	.short	0x0000
        /*0054*/ 	.byte	0x00, 0xf5, 0x21, 0x00


	//----- nvinfo : EIATTR_SPARSE_MMA_MASK
	.align		4
.L_229:
        /*0058*/ 	.byte	0x03, 0x50
        /*005a*/ 	.short	0x0000


	//----- nvinfo : EIATTR_MAXREG_COUNT
	.align		4
        /*005c*/ 	.byte	0x03, 0x1b
        /*005e*/ 	.short	0x00ff


	//----- nvinfo : EIATTR_MERCURY_ISA_VERSION
	.align		4
        /*0060*/ 	.byte	0x03, 0x5f
        /*0062*/ 	.short	0x0101


	//----- nvinfo : EIATTR_VRC_CTA_INIT_COUNT
	.align		4
        /*0064*/ 	.byte	0x02, 0x4a
	.zero		1
	.zero		1


	//----- nvinfo : EIATTR_EXIT_INSTR_OFFSETS
	.align		4
        /*0068*/ 	.byte	0x04, 0x1c
        /*006a*/ 	.short	(.L_231 - .L_230)


	//   ....[0]....
.L_230:
        /*006c*/ 	.word	0x000000c0


	//   ....[1]....
        /*0070*/ 	.word	0x00000190


	//----- nvinfo : EIATTR_CBANK_PARAM_SIZE
	.align		4
.L_231:
        /*0074*/ 	.byte	0x03, 0x19
        /*0076*/ 	.short	0x0020


	//----- nvinfo : EIATTR_PARAM_CBANK
	.align		4
        /*0078*/ 	.byte	0x04, 0x0a
        /*007a*/ 	.short	(.L_233 - .L_232)
	.align		4
.L_232:
        /*007c*/ 	.word	index@(.nv.constant0._Z5shiftPfS_S_ii)
        /*0080*/ 	.short	0x0380
        /*0082*/ 	.short	0x0020


	//----- nvinfo : EIATTR_SW_WAR
	.align		4
.L_233:
        /*0084*/ 	.byte	0x04, 0x36
        /*0086*/ 	.short	(.L_235 - .L_234)
.L_234:
        /*0088*/ 	.word	0x00000008
.L_235:


//--------------------- .nv.info._Z5solvePfS_S_S_fffffii --------------------------
	.section	.nv.info._Z5solvePfS_S_S_fffffii,"",@"SHT_CUDA_INFO"
	.sectionflags	@""
	.align	4


	//----- nvinfo : EIATTR_CUDA_API_VERSION
	.align		4
        /*0000*/ 	.byte	0x04, 0x37
        /*0002*/ 	.short	(.L_237 - .L_236)
.L_236:
        /*0004*/ 	.word	0x00000082


	//----- nvinfo : EIATTR_KPARAM_INFO
	.align		4
.L_237:
        /*0008*/ 	.byte	0x04, 0x17
        /*000a*/ 	.short	(.L_239 - .L_238)
.L_238:
        /*000c*/ 	.word	0x00000000
        /*0010*/ 	.short	0x000a
        /*0012*/ 	.short	0x0038
        /*0014*/ 	.byte	0x00, 0xf0, 0x11, 0x00


	//----- nvinfo : EIATTR_KPARAM_INFO
	.align		4
.L_239:
        /*0018*/ 	.byte	0x04, 0x17
        /*001a*/ 	.short	(.L_241 - .L_240)
.L_240:
        /*001c*/ 	.word	0x00000000
        /*0020*/ 	.short	0x0009
        /*0022*/ 	.short	0x0034
        /*0024*/ 	.byte	0x00, 0xf0, 0x11, 0x00


	//----- nvinfo : EIATTR_KPARAM_INFO
	.align		4
.L_241:
        /*0028*/ 	.byte	0x04, 0x17
        /*002a*/ 	.short	(.L_243 - .L_242)
.L_242:
        /*002c*/ 	.word	0x00000000
        /*0030*/ 	.short	0x0008
        /*0032*/ 	.short	0x0030
        /*0034*/ 	.byte	0x00, 0xf0, 0x11, 0x00


	//----- nvinfo : EIATTR_KPARAM_INFO
	.align		4
.L_243:
        /*0038*/ 	.byte	0x04, 0x17
        /*003a*/ 	.short	(.L_245 - .L_244)
.L_244:
        /*003c*/ 	.word	0x00000000
        /*0040*/ 	.short	0x0007
        /*0042*/ 	.short	0x002c
        /*0044*/ 	.byte	0x00, 0xf0, 0x11, 0x00


	//----- nvinfo : EIATTR_KPARAM_INFO
	.align		4
.L_245:
        /*0048*/ 	.byte	0x04, 0x17
        /*004a*/ 	.short	(.L_247 - .L_246)
.L_246:
        /*004c*/ 	.word	0x00000000
        /*0050*/ 	.short	0x0006
        /*0052*/ 	.short	0x0028
        /*0054*/ 	.byte	0x00, 0xf0, 0x11, 0x00


	//----- nvinfo : EIATTR_KPARAM_INFO
	.align		4
.L_247:
        /*0058*/ 	.byte	0x04, 0x17
        /*005a*/ 	.short	(.L_249 - .L_248)
.L_248:
        /*005c*/ 	.word	0x00000000
        /*0060*/ 	.short	0x0005
        /*0062*/ 	.short	0x0024
        /*0064*/ 	.byte	0x00, 0xf0, 0x11, 0x00


	//----- nvinfo : EIATTR_KPARAM_INFO
	.align		4
.L_249:
        /*0068*/ 	.byte	0x04, 0x17
        /*006a*/ 	.short	(.L_251 - .L_250)
.L_250:
        /*006c*/ 	.word	0x00000000
        /*0070*/ 	.short	0x0004
        /*0072*/ 	.short	0x0020
        /*0074*/ 	.byte	0x00, 0xf0, 0x11, 0x00


	//----- nvinfo : EIATTR_KPARAM_INFO
	.align		4
.L_251:
        /*0078*/ 	.byte	0x04, 0x17
        /*007a*/ 	.short	(.L_253 - .L_252)
.L_252:
        /*007c*/ 	.word	0x00000000
        /*0080*/ 	.short	0x0003
        /*0082*/ 	.short	0x0018
        /*0084*/ 	.byte	0x00, 0xf5, 0x21, 0x00


	//----- nvinfo : EIATTR_KPARAM_INFO
	.align		4
.L_253:
        /*0088*/ 	.byte	0x04, 0x17
        /*008a*/ 	.short	(.L_255 - .L_254)
.L_254:
        /*008c*/ 	.word	0x00000000
        /*0090*/ 	.short	0x0002
        /*0092*/ 	.short	0x0010
        /*0094*/ 	.byte	0x00, 0xf5, 0x21, 0x00


	//----- nvinfo : EIATTR_KPARAM_INFO
	.align		4
.L_255:
        /*0098*/ 	.byte	0x04, 0x17
        /*009a*/ 	.short	(.L_257 - .L_256)
.L_256:
        /*009c*/ 	.word	0x00000000
        /*00a0*/ 	.short	0x0001
        /*00a2*/ 	.short	0x0008
        /*00a4*/ 	.byte	0x00, 0xf5, 0x21, 0x00


	//----- nvinfo : EIATTR_KPARAM_INFO
	.align		4
.L_257:
        /*00a8*/ 	.byte	0x04, 0x17
        /*00aa*/ 	.short	(.L_259 - .L_258)
.L_258:
        /*00ac*/ 	.word	0x00000000
        /*00b0*/ 	.short	0x0000
        /*00b2*/ 	.short	0x0000
        /*00b4*/ 	.byte	0x00, 0xf5, 0x21, 0x00


	//----- nvinfo : EIATTR_SPARSE_MMA_MASK
	.align		4
.L_259:
        /*00b8*/ 	.byte	0x03, 0x50
        /*00ba*/ 	.short	0x0000


	//----- nvinfo : EIATTR_MAXREG_COUNT
	.align		4
        /*00bc*/ 	.byte	0x03, 0x1b
        /*00be*/ 	.short	0x00ff


	//----- nvinfo : EIATTR_MERCURY_ISA_VERSION
	.align		4
        /*00c0*/ 	.byte	0x03, 0x5f
        /*00c2*/ 	.short	0x0101


	//----- nvinfo : EIATTR_VRC_CTA_INIT_COUNT
	.align		4
        /*00c4*/ 	.byte	0x02, 0x4a
	.zero		1
	.zero		1


	//----- nvinfo : EIATTR_EXIT_INSTR_OFFSETS
	.align		4
        /*00c8*/ 	.byte	0x04, 0x1c
        /*00ca*/ 	.short	(.L_261 - .L_260)


	//   ....[0]....
.L_260:
        /*00cc*/ 	.word	0x000000d0


	//   ....[1]....
        /*00d0*/ 	.word	0x00000910


	//----- nvinfo : EIATTR_CRS_STACK_SIZE
	.align		4
.L_261:
        /*00d4*/ 	.byte	0x04, 0x1e
        /*00d6*/ 	.short	(.L_263 - .L_262)
.L_262:
        /*00d8*/ 	.word	0x00000000


	//----- nvinfo : EIATTR_CBANK_PARAM_SIZE
	.align		4
.L_263:
        /*00dc*/ 	.byte	0x03, 0x19
        /*00de*/ 	.short	0x003c


	//----- nvinfo : EIATTR_PARAM_CBANK
	.align		4
        /*00e0*/ 	.byte	0x04, 0x0a
        /*00e2*/ 	.short	(.L_265 - .L_264)
	.align		4
.L_264:
        /*00e4*/ 	.word	index@(.nv.constant0._Z5solvePfS_S_S_fffffii)
        /*00e8*/ 	.short	0x0380
        /*00ea*/ 	.short	0x003c


	//----- nvinfo : EIATTR_SW_WAR
	.align		4
.L_265:
        /*00ec*/ 	.byte	0x04, 0x36
        /*00ee*/ 	.short	(.L_267 - .L_266)
.L_266:
        /*00f0*/ 	.word	0x00000008
.L_267:


//--------------------- .nv.info._Z15lint2d_bell_gpuPfS_S_S_S_S_S_PiS0_iiiiii --------------------------
	.section	.nv.info._Z15lint2d_bell_gpuPfS_S_S_S_S_S_PiS0_iiiiii,"",@"SHT_CUDA_INFO"
	.sectionflags	@""
	.align	4


	//----- nvinfo : EIATTR_CUDA_API_VERSION
	.align		4
        /*0000*/ 	.byte	0x04, 0x37
        /*0002*/ 	.short	(.L_269 - .L_268)
.L_268:
        /*0004*/ 	.word	0x00000082


	//----- nvinfo : EIATTR_KPARAM_INFO
	.align		4
.L_269:
        /*0008*/ 	.byte	0x04, 0x17
        /*000a*/ 	.short	(.L_271 - .L_270)
.L_270:
        /*000c*/ 	.word	0x00000000
        /*0010*/ 	.short	0x000e
        /*0012*/ 	.short	0x005c
        /*0014*/ 	.byte	0x00, 0xf0, 0x11, 0x00


	//----- nvinfo : EIATTR_KPARAM_INFO
	.align		4
.L_271:
        /*0018*/ 	.byte	0x04, 0x17
        /*001a*/ 	.short	(.L_273 - .L_272)
.L_272:
        /*001c*/ 	.word	0x00000000
        /*0020*/ 	.short	0x000d
        /*0022*/ 	.short	0x0058
        /*0024*/ 	.byte	0x00, 0xf0, 0x11, 0x00


	//----- nvinfo : EIATTR_KPARAM_INFO
	.align		4
.L_273:
        /*0028*/ 	.byte	0x04, 0x17
        /*002a*/ 	.short	(.L_275 - .L_274)
.L_274:
        /*002c*/ 	.word	0x00000000
        /*0030*/ 	.short	0x000c
        /*0032*/ 	.short	0x0054
        /*0034*/ 	.byte	0x00, 0xf0, 0x11, 0x00


	//----- nvinfo : EIATTR_KPARAM_INFO
	.align		4
.L_275:
        /*0038*/ 	.byte	0x04, 0x17
        /*003a*/ 	.short	(.L_277 - .L_276)
.L_276:
        /*003c*/ 	.word	0x00000000
        /*0040*/ 	.short	0x000b
        /*0042*/ 	.short	0x0050
        /*0044*/ 	.byte	0x00, 0xf0, 0x11, 0x00


	//----- nvinfo : EIATTR_KPARAM_INFO
	.align		4
.L_277:
        /*0048*/ 	.byte	0x04, 0x17
        /*004a*/ 	.short	(.L_279 - .L_278)
.L_278:
        /*004c*/ 	.word	0x00000000
        /*0050*/ 	.short	0x000a
        /*0052*/ 	.short	0x004c
        /*0054*/ 	.byte	0x00, 0xf0, 0x11, 0x00


	//----- nvinfo : EIATTR_KPARAM_INFO
	.align		4
.L_279:
        /*0058*/ 	.byte	0x04, 0x17
        /*005a*/ 	.short	(.L_281 - .L_280)
.L_280:
        /*005c*/ 	.word	0x00000000
        /*0060*/ 	.short	0x0009
        /*0062*/ 	.short	0x0048
        /*0064*/ 	.byte	0x00, 0xf0, 0x11, 0x00


	//----- nvinfo : EIATTR_KPARAM_INFO
	.align		4
.L_281:
        /*0068*/ 	.byte	0x04, 0x17
        /*006a*/ 	.short	(.L_283 - .L_282)
.L_282:
        /*006c*/ 	.word	0x00000000
        /*0070*/ 	.short	0x0008
        /*0072*/ 	.short	0x0040
        /*0074*/ 	.byte	0x00, 0xf5, 0x21, 0x00


	//----- nvinfo : EIATTR_KPARAM_INFO
	.align		4
.L_283:
        /*0078*/ 	.byte	0x04, 0x17
        /*007a*/ 	.short	(.L_285 - .L_284)
.L_284:
        /*007c*/ 	.word	0x00000000
        /*0080*/ 	.short	0x0007
        /*0082*/ 	.short	0x0038
        /*0084*/ 	.byte	0x00, 0xf5, 0x21, 0x00


	//----- nvinfo : EIATTR_KPARAM_INFO
	.align		4
.L_285:
        /*0088*/ 	.byte	0x04, 0x17
        /*008a*/ 	.short	(.L_287 - .L_286)
.L_286:
        /*008c*/ 	.word	0x00000000
        /*0090*/ 	.short	0x0006
        /*0092*/ 	.short	0x0030
        /*0094*/ 	.byte	0x00, 0xf5, 0x21, 0x00


	//----- nvinfo : EIATTR_KPARAM_INFO
	.align		4
.L_287:
        /*0098*/ 	.byte	0x04, 0x17
        /*009a*/ 	.short	(.L_289 - .L_288)
.L_288:
        /*009c*/ 	.word	0x00000000
        /*00a0*/ 	.short	0x0005
        /*00a2*/ 	.short	0x0028
        /*00a4*/ 	.byte	0x00, 0xf5, 0x21, 0x00


	//----- nvinfo : EIATTR_KPARAM_INFO
	.align		4
.L_289:
        /*00a8*/ 	.byte	0x04, 0x17
        /*00aa*/ 	.short	(.L_291 - .L_290)
.L_290:
        /*00ac*/ 	.word	0x00000000
        /*00b0*/ 	.short	0x0004
        /*00b2*/ 	.short	0x0020
        /*00b4*/ 	.byte	0x00, 0xf5, 0x21, 0x00


	//----- nvinfo : EIATTR_KPARAM_INFO
	.align		4
.L_291:
        /*00b8*/ 	.byte	0x04, 0x17
        /*00ba*/ 	.short	(.L_293 - .L_292)
.L_292:
        /*00bc*/ 	.word	0x00000000
        /*00c0*/ 	.short	0x0003
        /*00c2*/ 	.short	0x0018
        /*00c4*/ 	.byte	0x00, 0xf5, 0x21, 0x00


	//----- nvinfo : EIATTR_KPARAM_INFO
	.align		4
.L_293:
        /*00c8*/ 	.byte	0x04, 0x17
        /*00ca*/ 	.short	(.L_295 - .L_294)
.L_294:
        /*00cc*/ 	.word	0x00000000
        /*00d0*/ 	.short	0x0002
        /*00d2*/ 	.short	0x0010
        /*00d4*/ 	.byte	0x00, 0xf5, 0x21, 0x00


	//----- nvinfo : EIATTR_KPARAM_INFO
	.align		4
.L_295:
        /*00d8*/ 	.byte	0x04, 0x17
        /*00da*/ 	.short	(.L_297 - .L_296)
.L_296:
        /*00dc*/ 	.word	0x00000000
        /*00e0*/ 	.short	0x0001
        /*00e2*/ 	.short	0x0008
        /*00e4*/ 	.byte	0x00, 0xf5, 0x21, 0x00


	//----- nvinfo : EIATTR_KPARAM_INFO
	.align		4
.L_297:
        /*00e8*/ 	.byte	0x04, 0x17
        /*00ea*/ 	.short	(.L_299 - .L_298)
.L_298:
        /*00ec*/ 	.word	0x00000000
        /*00f0*/ 	.short	0x0000
        /*00f2*/ 	.short	0x0000
        /*00f4*/ 	.byte	0x00, 0xf5, 0x21, 0x00


	//----- nvinfo : EIATTR_SPARSE_MMA_MASK
	.align		4
.L_299:
        /*00f8*/ 	.byte	0x03, 0x50
        /*00fa*/ 	.short	0x0000


	//----- nvinfo : EIATTR_MAXREG_COUNT
	.align		4
        /*00fc*/ 	.byte	0x03, 0x1b
        /*00fe*/ 	.short	0x00ff


	//----- nvinfo : EIATTR_MERCURY_ISA_VERSION
	.align		4
        /*0100*/ 	.byte	0x03, 0x5f
        /*0102*/ 	.short	0x0101


	//----- nvinfo : EIATTR_VRC_CTA_INIT_COUNT
	.align		4
        /*0104*/ 	.byte	0x02, 0x4a
	.zero		1
	.zero		1


	//----- nvinfo : EIATTR_EXIT_INSTR_OFFSETS
	.align		4
        /*0108*/ 	.byte	0x04, 0x1c
        /*010a*/ 	.short	(.L_301 - .L_300)


	//   ....[0]....
.L_300:
        /*010c*/ 	.word	0x00000340


	//----- nvinfo : EIATTR_CBANK_PARAM_SIZE
	.align		4
.L_301:
        /*0110*/ 	.byte	0x03, 0x19
        /*0112*/ 	.short	0x0060


	//----- nvinfo : EIATTR_PARAM_CBANK
	.align		4
        /*0114*/ 	.byte	0x04, 0x0a
        /*0116*/ 	.short	(.L_303 - .L_302)
	.align		4
.L_302:
        /*0118*/ 	.word	index@(.nv.constant0._Z15lint2d_bell_gpuPfS_S_S_S_S_S_PiS0_iiiiii)
        /*011c*/ 	.short	0x0380
        /*011e*/ 	.short	0x0060


	//----- nvinfo : EIATTR_SW_WAR
	.align		4
.L_303:
        /*0120*/ 	.byte	0x04, 0x36
        /*0122*/ 	.short	(.L_305 - .L_304)
.L_304:
        /*0124*/ 	.word	0x00000008
.L_305:


//--------------------- .nv.callgraph             --------------------------
	.section	.nv.callgraph,"",@"SHT_CUDA_CALLGRAPH"
	.align	4
	.sectionentsize	8
	.align		4
        /*0000*/ 	.word	0x00000000
	.align		4
        /*0004*/ 	.word	0xffffffff
	.align		4
        /*0008*/ 	.word	0x00000000
	.align		4
        /*000c*/ 	.word	0xfffffffe
	.align		4
        /*0010*/ 	.word	0x00000000
	.align		4
        /*0014*/ 	.word	0xfffffffd
	.align		4
        /*0018*/ 	.word	0x00000000
	.align		4
        /*001c*/ 	.word	0xfffffffc


//--------------------- .text._Z7extractPfiiiiS_PiS0_S_S_S_S_ --------------------------
	.section	.text._Z7extractPfiiiiS_PiS0_S_S_S_S_,"ax",@progbits
	.align	128
        .global         _Z7extractPfiiiiS_PiS0_S_S_S_S_
        .type           _Z7extractPfiiiiS_PiS0_S_S_S_S_,@function
        .size           _Z7extractPfiiiiS_PiS0_S_S_S_S_,(.L_x_99 - _Z7extractPfiiiiS_PiS0_S_S_S_S_)
        .other          _Z7extractPfiiiiS_PiS0_S_S_S_S_,@"STO_CUDA_ENTRY STV_DEFAULT"
_Z7extractPfiiiiS_PiS0_S_S_S_S_:
.text._Z7extractPfiiiiS_PiS0_S_S_S_S_:
[----:B------:R-:W-:Y:S01]  /*0000*/  LDC R1, c[0x0][0x37c] ;  /* 0x0000df00ff017b82 */ /* 0x000fe20000000800 */
[----:B------:R-:W0:Y:S07]  /*0010*/  S2R R0, SR_TID.X ;  /* 0x0000000000007919 */ /* 0x000e2e0000002100 */
[----:B------:R-:W0:Y:S01]  /*0020*/  S2UR UR4, SR_CTAID.X ;  /* 0x00000000000479c3 */ /* 0x000e220000002500 */
[----:B------:R-:W1:Y:S07]  /*0030*/  LDCU UR6, c[0x0][0x38c] ;  /* 0x00007180ff0677ac */ /* 0x000e6e0008000800 */
[----:B------:R-:W0:Y:S02]  /*0040*/  LDC R3, c[0x0][0x360] ;  /* 0x0000d800ff037b82 */ /* 0x000e240000000800 */
[----:B0-----:R-:W-:-:S05]  /*0050*/  IMAD R0, R3, UR4, R0 ;  /* 0x0000000403007c24 */ /* 0x001fca000f8e0200 */
[----:B-1----:R-:W-:-:S13]  /*0060*/  ISETP.GE.AND P0, PT, R0, UR6, PT ;  /* 0x0000000600007c0c */ /* 0x002fda000bf06270 */
[----:B------:R-:W-:Y:S05]  /*0070*/  @P0 EXIT ;  /* 0x000000000000094d */ /* 0x000fea0003800000 */
[----:B------:R-:W0:Y:S01]  /*0080*/  LDC.64 R6, c[0x0][0x3a8] ;  /* 0x0000ea00ff067b82 */ /* 0x000e220000000a00 */
[----:B------:R-:W1:Y:S07]  /*0090*/  LDCU.64 UR4, c[0x0][0x358] ;  /* 0x00006b00ff0477ac */ /* 0x000e6e0008000a00 */
[----:B------:R-:W2:Y:S08]  /*00a0*/  LDC.64 R10, c[0x0][0x3a0] ;  /* 0x0000e800ff0a7b82 */ /* 0x000eb00000000a00 */
[----:B------:R-:W3:Y:S01]  /*00b0*/  LDC R19, c[0x0][0x390] ;  /* 0x0000e400ff137b82 */ /* 0x000ee20000000800 */
[----:B0-----:R-:W-:-:S07]  /*00c0*/  IMAD.WIDE R6, R0, 0x4, R6 ;  /* 0x0000000400067825 */ /* 0x001fce00078e0206 */
[----:B------:R-:W0:Y:S01]  /*00d0*/  LDC.64 R8, c[0x0][0x398] ;  /* 0x0000e600ff087b82 */ /* 0x000e220000000a00 */
[----:B-1----:R-:W3:Y:S01]  /*00e0*/  LDG.E R6, desc[UR4][R6.64] ;  /* 0x0000000406067981 */ /* 0x002ee2000c1e1900 */
[----:B--2---:R-:W-:-:S06]  /*00f0*/  IMAD.WIDE R10, R0, 0x4, R10 ;  /* 0x00000004000a7825 */ /* 0x004fcc00078e020a */
[----:B------:R-:W1:Y:S01]  /*0100*/  LDC.64 R12, c[0x0][0x3b8] ;  /* 0x0000ee00ff0c7b82 */ /* 0x000e620000000a00 */
[----:B------:R-:W3:Y:S07]  /*0110*/  LDG.E R11, desc[UR4][R10.64] ;  /* 0x000000040a0b7981 */ /* 0x000eee000c1e1900 */
[----:B------:R-:W2:Y:S08]  /*0120*/  LDC.64 R14, c[0x0][0x3b0] ;  /* 0x0000ec00ff0e7b82 */ /* 0x000eb00000000a00 */
[----:B------:R-:W4:Y:S08]  /*0130*/  LDC.64 R4, c[0x0][0x3c0] ;  /* 0x0000f000ff047b82 */ /* 0x000f300000000a00 */
[----:B------:R-:W5:Y:S01]  /*0140*/  LDC.64 R2, c[0x0][0x3c8] ;  /* 0x0000f200ff027b82 */ /* 0x000f620000000a00 */
[----:B-1----:R-:W-:-:S06]  /*0150*/  IMAD.WIDE R12, R0, 0x4, R12 ;  /* 0x00000004000c7825 */ /* 0x002fcc00078e020c */
[----:B------:R1:W5:Y:S01]  /*0160*/  LDG.E R12, desc[UR4][R12.64] ;  /* 0x000000040c0c7981 */ /* 0x000362000c1e1900 */
[----:B----4-:R-:W-:-:S06]  /*0170*/  IMAD.WIDE R4, R0, 0x4, R4 ;  /* 0x0000000400047825 */ /* 0x010fcc00078e0204 */
[----:B------:R-:W4:Y:S01]  /*0180*/  LDG.E R4, desc[UR4][R4.64] ;  /* 0x0000000404047981 */ /* 0x000f22000c1e1900 */
[----:B---3--:R-:W-:-:S04]  /*0190*/  IMAD R17, R6, R19, R11 ;  /* 0x0000001306117224 */ /* 0x008fc800078e020b */
[----:B0-----:R-:W-:-:S04]  /*01a0*/  IMAD.WIDE R8, R17, 0x4, R8 ;  /* 0x0000000411087825 */ /* 0x001fc800078e0208 */
[C---:B--2---:R-:W-:Y:S01]  /*01b0*/  IMAD.WIDE R10, R0.reuse, 0x4, R14 ;  /* 0x00000004000a7825 */ /* 0x044fe200078e020e */
[----:B------:R-:W2:Y:S03]  /*01c0*/  LDG.E R16, desc[UR4][R8.64] ;  /* 0x0000000408107981 */ /* 0x000ea6000c1e1900 */
[----:B------:R-:W-:Y:S01]  /*01d0*/  IMAD.WIDE R6, R19, 0x4, R8 ;  /* 0x0000000413067825 */ /* 0x000fe200078e0208 */
[----:B------:R-:W4:Y:S01]  /*01e0*/  LDG.E R18, desc[UR4][R8.64+0x4] ;  /* 0x0000040408127981 */ /* 0x000f22000c1e1900 */
[----:B------:R-:W1:Y:S03]  /*01f0*/  LDC R19, c[0x0][0x388] ;  /* 0x0000e200ff137b82 */ /* 0x000e660000000800 */
[----:B------:R-:W3:Y:S01]  /*0200*/  LDG.E R17, desc[UR4][R6.64] ;  /* 0x0000000406117981 */ /* 0x000ee2000c1e1900 */
[----:B-----5:R-:W-:-:S03]  /*0210*/  IMAD.WIDE R14, R0, 0x4, R2 ;  /* 0x00000004000e7825 */ /* 0x020fc600078e0202 */
[----:B------:R-:W2:Y:S01]  /*0220*/  LDG.E R11, desc[UR4][R10.64] ;  /* 0x000000040a0b7981 */ /* 0x000ea2000c1e1900 */
[----:B------:R-:W0:Y:S03]  /*0230*/  LDC.64 R2, c[0x0][0x380] ;  /* 0x0000e000ff027b82 */ /* 0x000e260000000a00 */
[----:B------:R-:W5:Y:S04]  /*0240*/  LDG.E R20, desc[UR4][R6.64+0x4] ;  /* 0x0000040406147981 */ /* 0x000f68000c1e1900 */
[----:B------:R-:W5:Y:S01]  /*0250*/  LDG.E R14, desc[UR4][R14.64] ;  /* 0x000000040e0e7981 */ /* 0x000f62000c1e1900 */
[----:B-1----:R-:W-:-:S04]  /*0260*/  IMAD R13, R19, UR6, R0 ;  /* 0x00000006130d7c24 */ /* 0x002fc8000f8e0200 */
[----:B0-----:R-:W-:-:S04]  /*0270*/  IMAD.WIDE R2, R13, 0x4, R2 ;  /* 0x000000040d027825 */ /* 0x001fc800078e0202 */
[----:B---3--:R-:W-:-:S04]  /*0280*/  FMUL R17, R17, R12 ;  /* 0x0000000c11117220 */ /* 0x008fc80000400000 */
[----:B--2---:R-:W-:-:S04]  /*0290*/  FFMA R11, R16, R11, R17 ;  /* 0x0000000b100b7223 */ /* 0x004fc80000000011 */
[----:B----4-:R-:W-:-:S04]  /*02a0*/  FFMA R11, R18, R4, R11 ;  /* 0x00000004120b7223 */ /* 0x010fc8000000000b */
[----:B-----5:R-:W-:-:S05]  /*02b0*/  FFMA R11, R20, R14, R11 ;  /* 0x0000000e140b7223 */ /* 0x020fca000000000b */
[----:B------:R-:W-:Y:S01]  /*02c0*/  STG.E desc[UR4][R2.64], R11 ;  /* 0x0000000b02007986 */ /* 0x000fe2000c101904 */
[----:B------:R-:W-:Y:S05]  /*02d0*/  EXIT ;  /* 0x000000000000794d */ /* 0x000fea0003800000 */
.L_x_0:
[----:B------:R-:W-:-:S00]  /*02e0*/  BRA `(.L_x_0) ;  /* 0xfffffffc00fc7947 */ /* 0x000fc0000383ffff */
[----:B------:R-:W-:-:S00]  /*02f0*/  NOP ;  /* 0x0000000000007918 */ /* 0x000fc00000000000 */
        /* <DEDUP_REMOVED lines=8> */
.L_x_99:


//--------------------- .text._Z8onewayBCPfS_S_S_S_S_ii --------------------------
	.section	.text._Z8onewayBCPfS_S_S_S_S_ii,"ax",@progbits
	.align	128
        .global         _Z8onewayBCPfS_S_S_S_S_ii
        .type           _Z8onewayBCPfS_S_S_S_S_ii,@function
        .size           _Z8onewayBCPfS_S_S_S_S_ii,(.L_x_100 - _Z8onewayBCPfS_S_S_S_S_ii)
        .other          _Z8onewayBCPfS_S_S_S_S_ii,@"STO_CUDA_ENTRY STV_DEFAULT"
_Z8onewayBCPfS_S_S_S_S_ii:
.text._Z8onewayBCPfS_S_S_S_S_ii:
[----:B------:R-:W-:Y:S01]  /*0000*/  LDC R1, c[0x0][0x37c] ;  /* 0x0000df00ff017b82 */ /* 0x000fe20000000800 */
[----:B------:R-:W0:Y:S07]  /*0010*/  S2R R21, SR_TID.Y ;  /* 0x0000000000157919 */ /* 0x000e2e0000002200 */
[----:B------:R-:W1:Y:S01]  /*0020*/  LDC R0, c[0x0][0x360] ;  /* 0x0000d800ff007b82 */ /* 0x000e620000000800 */
[----:B------:R-:W1:Y:S07]  /*0030*/  S2R R3, SR_TID.X ;  /* 0x0000000000037919 */ /* 0x000e6e0000002100 */
[----:B------:R-:W0:Y:S08]  /*0040*/  S2UR UR5, SR_CTAID.Y ;  /* 0x00000000000579c3 */ /* 0x000e300000002600 */
[----:B------:R-:W0:Y:S08]  /*0050*/  LDC R2, c[0x0][0x364] ;  /* 0x0000d900ff027b82 */ /* 0x000e300000000800 */
[----:B------:R-:W1:Y:S08]  /*0060*/  S2UR UR4, SR_CTAID.X ;  /* 0x00000000000479c3 */ /* 0x000e700000002500 */
[----:B------:R-:W2:Y:S01]  /*0070*/  LDC.64 R14, c[0x0][0x3b0] ;  /* 0x0000ec00ff0e7b82 */ /* 0x000ea20000000a00 */
[----:B0-----:R-:W-:-:S02]  /*0080*/  IMAD R21, R2, UR5, R21 ;  /* 0x0000000502157c24 */ /* 0x001fc4000f8e0215 */
[----:B-1----:R-:W-:-:S03]  /*0090*/  IMAD R3, R0, UR4, R3 ;  /* 0x0000000400037c24 */ /* 0x002fc6000f8e0203 */
[----:B--2---:R-:W-:-:S04]  /*00a0*/  ISETP.GE.AND P0, PT, R21, R15, PT ;  /* 0x0000000f1500720c */ /* 0x004fc80003f06270 */
[----:B------:R-:W-:-:S13]  /*00b0*/  ISETP.GE.OR P0, PT, R3, R14, P0 ;  /* 0x0000000e0300720c */ /* 0x000fda0000706670 */
[----:B------:R-:W-:Y:S05]  /*00c0*/  @P0 EXIT ;  /* 0x000000000000094d */ /* 0x000fea0003800000 */
[----:B------:R-:W-:Y:S01]  /*00d0*/  ISETP.GE.AND P0, PT, R14, 0x1, PT ;  /* 0x000000010e00780c */ /* 0x000fe20003f06270 */
[----:B------:R-:W0:Y:S01]  /*00e0*/  LDCU.64 UR8, c[0x0][0x358] ;  /* 0x00006b00ff0877ac */ /* 0x000e220008000a00 */
[----:B------:R-:W-:Y:S02]  /*00f0*/  HFMA2 R6, -RZ, RZ, 0, 0 ;  /* 0x00000000ff067431 */ /* 0x000fe400000001ff */
[----:B------:R-:W-:-:S09]  /*0100*/  IMAD R0, R21, R14, R3 ;  /* 0x0000000e15007224 */ /* 0x000fd200078e0203 */
[----:B------:R-:W-:Y:S05]  /*0110*/  @!P0 BRA `(.L_x_1) ;  /* 0x0000000c00608947 */ /* 0x000fea0003800000 */
[C---:B------:R-:W-:Y:S01]  /*0120*/  ISETP.NE.AND P0, PT, R21.reuse, 0x4, PT ;  /* 0x000000041500780c */ /* 0x040fe20003f05270 */
[----:B------:R-:W1:Y:S01]  /*0130*/  LDC.64 R10, c[0x0][0x380] ;  /* 0x0000e000ff0a7b82 */ /* 0x000e620000000a00 */
[----:B------:R-:W-:-:S07]  /*0140*/  IMAD R23, R21, R14, R14 ;  /* 0x0000000e15177224 */ /* 0x000fce00078e020e */
[----:B------:R-:W2:Y:S08]  /*0150*/  LDC.64 R12, c[0x0][0x388] ;  /* 0x0000e200ff0c7b82 */ /* 0x000eb00000000a00 */
[----:B------:R-:W3:Y:S01]  /*0160*/  @!P0 LDC.64 R2, c[0x0][0x390] ;  /* 0x0000e400ff028b82 */ /* 0x000ee20000000a00 */
[----:B-1----:R-:W-:-:S05]  /*0170*/  IMAD.WIDE.U32 R6, R23, 0x4, R10 ;  /* 0x0000000417067825 */ /* 0x002fca00078e000a */
[----:B0-----:R-:W4:Y:S01]  /*0180*/  @!P0 LDG.E R18, desc[UR8][R6.64] ;  /* 0x0000000806128981 */ /* 0x001f22000c1e1900 */
[----:B--2---:R-:W-:-:S04]  /*0190*/  IMAD.WIDE R4, R0, 0x4, R12 ;  /* 0x0000000400047825 */ /* 0x004fc800078e020c */
[----:B------:R-:W-:Y:S01]  /*01a0*/  IMAD.WIDE.U32 R8, R23, 0x4, R12 ;  /* 0x0000000417087825 */ /* 0x000fe200078e000c */
[----:B------:R-:W4:Y:S04]  /*01b0*/  @!P0 LDG.E R17, desc[UR8][R4.64] ;  /* 0x0000000804118981 */ /* 0x000f28000c1e1900 */
[----:B---3--:R-:W2:Y:S04]  /*01c0*/  @!P0 LDG.E R2, desc[UR8][R2.64] ;  /* 0x0000000802028981 */ /* 0x008ea8000c1e1900 */
[----:B------:R-:W2:Y:S01]  /*01d0*/  @!P0 LDG.E R16, desc[UR8][R8.64] ;  /* 0x0000000808108981 */ /* 0x000ea2000c1e1900 */
[----:B------:R-:W-:-:S04]  /*01e0*/  IADD3 R20, PT, PT, R15, -0x4, RZ ;  /* 0xfffffffc0f147810 */ /* 0x000fc80007ffe0ff */
[----:B------:R-:W-:Y:S02]  /*01f0*/  ISETP.NE.AND P4, PT, R21, R20, PT ;  /* 0x000000141500720c */ /* 0x000fe40003f85270 */
[----:B------:R-:W-:-:S04]  /*0200*/  IADD3 R20, PT, PT, R15, -0x5, RZ ;  /* 0xfffffffb0f147810 */ /* 0x000fc80007ffe0ff */
[----:B------:R-:W-:Y:S01]  /*0210*/  ISETP.NE.AND P2, PT, R21, R20, PT ;  /* 0x000000141500720c */ /* 0x000fe20003f45270 */
[----:B------:R-:W-:Y:S01]  /*0220*/  BSSY.RECONVERGENT B0, `(.L_x_2) ;  /* 0x0000018000007945 */ /* 0x000fe20003800200 */
[C---:B------:R-:W-:Y:S02]  /*0230*/  IADD3 R22, PT, PT, R15.reuse, -0x3, RZ ;  /* 0xfffffffd0f167810 */ /* 0x040fe40007ffe0ff */
[----:B------:R-:W-:Y:S02]  /*0240*/  IADD3 R24, PT, PT, R15, -0x2, RZ ;  /* 0xfffffffe0f187810 */ /* 0x000fe40007ffe0ff */
[C---:B------:R-:W-:Y:S02]  /*0250*/  ISETP.NE.AND P6, PT, R21.reuse, R22, PT ;  /* 0x000000161500720c */ /* 0x040fe40003fc5270 */
[C---:B------:R-:W-:Y:S02]  /*0260*/  ISETP.NE.AND P1, PT, R21.reuse, R24, PT ;  /* 0x000000181500720c */ /* 0x040fe40003f25270 */
[----:B------:R-:W-:-:S02]  /*0270*/  ISETP.NE.AND P3, PT, R21, 0x3, PT ;  /* 0x000000031500780c */ /* 0x000fc40003f65270 */
[----:B------:R-:W-:Y:S01]  /*0280*/  ISETP.NE.AND P5, PT, R21, 0x2, PT ;  /* 0x000000021500780c */ /* 0x000fe20003fa5270 */
[----:B----4-:R-:W-:-:S04]  /*0290*/  @!P0 FADD R17, R17, -R18 ;  /* 0x8000001211118221 */ /* 0x010fc80000000000 */
[----:B--2---:R-:W-:Y:S01]  /*02a0*/  @!P0 FFMA R17, R17, R2, R16 ;  /* 0x0000000211118223 */ /* 0x004fe20000000010 */
[----:B------:R-:W-:-:S05]  /*02b0*/  IMAD.WIDE R2, R0, 0x4, R10 ;  /* 0x0000000400027825 */ /* 0x000fca00078e020a */
[----:B------:R0:W-:Y:S01]  /*02c0*/  @!P0 STG.E desc[UR8][R2.64], R17 ;  /* 0x0000001102008986 */ /* 0x0001e2000c101908 */
[----:B------:R-:W-:-:S04]  /*02d0*/  IADD3 R16, PT, PT, -R14, RZ, RZ ;  /* 0x000000ff0e107210 */ /* 0x000fc80007ffe1ff */
[----:B------:R-:W-:-:S05]  /*02e0*/  LEA R25, R16, R23, 0x1 ;  /* 0x0000001710197211 */ /* 0x000fca00078e08ff */
[----:B------:R-:W-:-:S04]  /*02f0*/  IMAD.WIDE R10, R25, 0x4, R10 ;  /* 0x00000004190a7825 */ /* 0x000fc800078e020a */
[----:B------:R-:W-:Y:S01]  /*0300*/  IMAD.WIDE R12, R25, 0x4, R12 ;  /* 0x00000004190c7825 */ /* 0x000fe200078e020c */
[----:B0-----:R-:W-:Y:S06]  /*0310*/  @P2 BRA `(.L_x_3) ;  /* 0x0000000000202947 */ /* 0x001fec0003800000 */
[----:B------:R-:W0:Y:S01]  /*0320*/  LDC.64 R16, c[0x0][0x398] ;  /* 0x0000e600ff107b82 */ /* 0x000e220000000a00 */
[----:B------:R-:W2:Y:S04]  /*0330*/  LDG.E R19, desc[UR8][R4.64] ;  /* 0x0000000804137981 */ /* 0x000ea8000c1e1900 */
[----:B------:R-:W2:Y:S04]  /*0340*/  LDG.E R22, desc[UR8][R10.64] ;  /* 0x000000080a167981 */ /* 0x000ea8000c1e1900 */
[----:B------:R-:W3:Y:S04]  /*0350*/  LDG.E R18, desc[UR8][R12.64] ;  /* 0x000000080c127981 */ /* 0x000ee8000c1e1900 */
[----:B0-----:R-:W3:Y:S01]  /*0360*/  LDG.E R16, desc[UR8][R16.64] ;  /* 0x0000000810107981 */ /* 0x001ee2000c1e1900 */
[----:B--2---:R-:W-:-:S04]  /*0370*/  FADD R19, R19, -R22 ;  /* 0x8000001613137221 */ /* 0x004fc80000000000 */
[----:B---3--:R-:W-:-:S05]  /*0380*/  FFMA R19, R19, R16, R18 ;  /* 0x0000001013137223 */ /* 0x008fca0000000012 */
[----:B------:R0:W-:Y:S02]  /*0390*/  STG.E desc[UR8][R2.64], R19 ;  /* 0x0000001302007986 */ /* 0x0001e4000c101908 */
.L_x_3:
[----:B------:R-:W-:Y:S05]  /*03a0*/  BSYNC.RECONVERGENT B0 ;  /* 0x0000000000007941 */ /* 0x000fea0003800200 */
.L_x_2:
[----:B------:R-:W-:Y:S04]  /*03b0*/  BSSY.RECONVERGENT B0, `(.L_x_4) ;  /* 0x000000a000007945 */ /* 0x000fe80003800200 */
[----:B------:R-:W-:Y:S05]  /*03c0*/  @P3 BRA `(.L_x_5) ;  /* 0x0000000000203947 */ /* 0x000fea0003800000 */
[----:B------:R-:W1:Y:S01]  /*03d0*/  LDC.64 R16, c[0x0][0x390] ;  /* 0x0000e400ff107b82 */ /* 0x000e620000000a00 */
[----:B0-----:R-:W2:Y:S04]  /*03e0*/  LDG.E R19, desc[UR8][R4.64] ;  /* 0x0000000804137981 */ /* 0x001ea8000c1e1900 */
[----:B------:R-:W2:Y:S04]  /*03f0*/  LDG.E R22, desc[UR8][R6.64] ;  /* 0x0000000806167981 */ /* 0x000ea8000c1e1900 */
[----:B------:R-:W3:Y:S04]  /*0400*/  LDG.E R18, desc[UR8][R8.64] ;  /* 0x0000000808127981 */ /* 0x000ee8000c1e1900 */
[----:B-1----:R-:W3:Y:S01]  /*0410*/  LDG.E R16, desc[UR8][R16.64] ;  /* 0x0000000810107981 */ /* 0x002ee2000c1e1900 */
[----:B--2---:R-:W-:-:S04]  /*0420*/  FADD R19, R19, -R22 ;  /* 0x8000001613137221 */ /* 0x004fc80000000000 */
[----:B---3--:R-:W-:-:S05]  /*0430*/  FFMA R19, R19, R16, R18 ;  /* 0x0000001013137223 */ /* 0x008fca0000000012 */
[----:B------:R1:W-:Y:S02]  /*0440*/  STG.E desc[UR8][R2.64], R19 ;  /* 0x0000001302007986 */ /* 0x0003e4000c101908 */
.L_x_5:
[----:B------:R-:W-:Y:S05]  /*0450*/  BSYNC.RECONVERGENT B0 ;  /* 0x0000000000007941 */ /* 0x000fea0003800200 */
.L_x_4:
[----:B------:R-:W-:Y:S04]  /*0460*/  BSSY.RECONVERGENT B0, `(.L_x_6) ;  /* 0x000000a000007945 */ /* 0x000fe80003800200 */
[----:B------:R-:W-:Y:S05]  /*0470*/  @P4 BRA `(.L_x_7) ;  /* 0x0000000000204947 */ /* 0x000fea0003800000 */
[----:B------:R-:W2:Y:S01]  /*0480*/  LDC.64 R16, c[0x0][0x398] ;  /* 0x0000e600ff107b82 */ /* 0x000ea20000000a00 */
[----:B01----:R-:W3:Y:S04]  /*0490*/  LDG.E R19, desc[UR8][R4.64] ;  /* 0x0000000804137981 */ /* 0x003ee8000c1e1900 */
[----:B------:R-:W3:Y:S04]  /*04a0*/  LDG.E R22, desc[UR8][R10.64] ;  /* 0x000000080a167981 */ /* 0x000ee8000c1e1900 */
[----:B------:R-:W4:Y:S04]  /*04b0*/  LDG.E R18, desc[UR8][R12.64] ;  /* 0x000000080c127981 */ /* 0x000f28000c1e1900 */
[----:B--2---:R-:W4:Y:S01]  /*04c0*/  LDG.E R16, desc[UR8][R16.64] ;  /* 0x0000000810107981 */ /* 0x004f22000c1e1900 */
[----:B---3--:R-:W-:-:S04]  /*04d0*/  FADD R19, R19, -R22 ;  /* 0x8000001613137221 */ /* 0x008fc80000000000 */
[----:B----4-:R-:W-:-:S05]  /*04e0*/  FFMA R19, R19, R16, R18 ;  /* 0x0000001013137223 */ /* 0x010fca0000000012 */
[----:B------:R2:W-:Y:S02]  /*04f0*/  STG.E desc[UR8][R2.64], R19 ;  /* 0x0000001302007986 */ /* 0x0005e4000c101908 */
.L_x_7:
[----:B------:R-:W-:Y:S05]  /*0500*/  BSYNC.RECONVERGENT B0 ;  /* 0x0000000000007941 */ /* 0x000fea0003800200 */
.L_x_6:
[----:B------:R-:W-:Y:S04]  /*0510*/  BSSY.RECONVERGENT B0, `(.L_x_8) ;  /* 0x000000a000007945 */ /* 0x000fe80003800200 */
[----:B------:R-:W-:Y:S05]  /*0520*/  @P5 BRA `(.L_x_9) ;  /* 0x0000000000205947 */ /* 0x000fea0003800000 */
[----:B------:R-:W3:Y:S01]  /*0530*/  LDC.64 R16, c[0x0][0x390] ;  /* 0x0000e400ff107b82 */ /* 0x000ee20000000a00 */
[----:B012---:R-:W2:Y:S04]  /*0540*/  LDG.E R19, desc[UR8][R4.64] ;  /* 0x0000000804137981 */ /* 0x007ea8000c1e1900 */
[----:B------:R-:W2:Y:S04]  /*0550*/  LDG.E R22, desc[UR8][R6.64] ;  /* 0x0000000806167981 */ /* 0x000ea8000c1e1900 */
[----:B------:R-:W4:Y:S04]  /*0560*/  LDG.E R18, desc[UR8][R8.64] ;  /* 0x0000000808127981 */ /* 0x000f28000c1e1900 */
[----:B---3--:R-:W4:Y:S01]  /*0570*/  LDG.E R16, desc[UR8][R16.64] ;  /* 0x0000000810107981 */ /* 0x008f22000c1e1900 */
[----:B--2---:R-:W-:-:S04]  /*0580*/  FADD R19, R19, -R22 ;  /* 0x8000001613137221 */ /* 0x004fc80000000000 */
[----:B----4-:R-:W-:-:S05]  /*0590*/  FFMA R19, R19, R16, R18 ;  /* 0x0000001013137223 */ /* 0x010fca0000000012 */
[----:B------:R3:W-:Y:S02]  /*05a0*/  STG.E desc[UR8][R2.64], R19 ;  /* 0x0000001302007986 */ /* 0x0007e4000c101908 */
.L_x_9:
[----:B------:R-:W-:Y:S05]  /*05b0*/  BSYNC.RECONVERGENT B0 ;  /* 0x0000000000007941 */ /* 0x000fea0003800200 */
.L_x_8:
[----:B------:R-:W-:Y:S04]  /*05c0*/  BSSY.RECONVERGENT B0, `(.L_x_10) ;  /* 0x000000a000007945 */ /* 0x000fe80003800200 */
[----:B------:R-:W-:Y:S05]  /*05d0*/  @P6 BRA `(.L_x_11) ;  /* 0x0000000000206947 */ /* 0x000fea0003800000 */
[----:B------:R-:W4:Y:S01]  /*05e0*/  LDC.64 R16, c[0x0][0x398] ;  /* 0x0000e600ff107b82 */ /* 0x000f220000000a00 */
[----:B0123--:R-:W2:Y:S04]  /*05f0*/  LDG.E R19, desc[UR8][R4.64] ;  /* 0x0000000804137981 */ /* 0x00fea8000c1e1900 */
[----:B------:R-:W2:Y:S04]  /*0600*/  LDG.E R22, desc[UR8][R10.64] ;  /* 0x000000080a167981 */ /* 0x000ea8000c1e1900 */
[----:B------:R-:W3:Y:S04]  /*0610*/  LDG.E R18, desc[UR8][R12.64] ;  /* 0x000000080c127981 */ /* 0x000ee8000c1e1900 */
[----:B----4-:R-:W3:Y:S01]  /*0620*/  LDG.E R16, desc[UR8][R16.64] ;  /* 0x0000000810107981 */ /* 0x010ee2000c1e1900 */
[----:B--2---:R-:W-:-:S04]  /*0630*/  FADD R19, R19, -R22 ;  /* 0x8000001613137221 */ /* 0x004fc80000000000 */
[----:B---3--:R-:W-:-:S05]  /*0640*/  FFMA R19, R19, R16, R18 ;  /* 0x0000001013137223 */ /* 0x008fca0000000012 */
[----:B------:R4:W-:Y:S02]  /*0650*/  STG.E desc[UR8][R2.64], R19 ;  /* 0x0000001302007986 */ /* 0x0009e4000c101908 */
.L_x_11:
[----:B------:R-:W-:Y:S05]  /*0660*/  BSYNC.RECONVERGENT B0 ;  /* 0x0000000000007941 */ /* 0x000fea0003800200 */
.L_x_10:
[----:B------:R-:W0:Y:S01]  /*0670*/  @!P1 LDC.64 R16, c[0x0][0x398] ;  /* 0x0000e600ff109b82 */ /* 0x000e220000000a00 */
[----:B------:R-:W-:Y:S01]  /*0680*/  ISETP.NE.AND P2, PT, R21, 0x1, PT ;  /* 0x000000011500780c */ /* 0x000fe20003f45270 */
[----:B------:R-:W-:-:S12]  /*0690*/  BSSY.RECONVERGENT B0, `(.L_x_12) ;  /* 0x000000a000007945 */ /* 0x000fd80003800200 */
[----:B------:R-:W-:Y:S05]  /*06a0*/  @P2 BRA `(.L_x_13) ;  /* 0x0000000000202947 */ /* 0x000fea0003800000 */
[----:B01234-:R-:W0:Y:S01]  /*06b0*/  LDC.64 R18, c[0x0][0x390] ;  /* 0x0000e400ff127b82 */ /* 0x01fe220000000a00 */
[----:B------:R-:W2:Y:S04]  /*06c0*/  LDG.E R7, desc[UR8][R6.64] ;  /* 0x0000000806077981 */ /* 0x000ea8000c1e1900 */
[----:B------:R-:W2:Y:S04]  /*06d0*/  LDG.E R22, desc[UR8][R4.64] ;  /* 0x0000000804167981 */ /* 0x000ea8000c1e1900 */
[----:B------:R-:W3:Y:S04]  /*06e0*/  LDG.E R8, desc[UR8][R8.64] ;  /* 0x0000000808087981 */ /* 0x000ee8000c1e1900 */
[----:B0-----:R-:W3:Y:S01]  /*06f0*/  LDG.E R18, desc[UR8][R18.64] ;  /* 0x0000000812127981 */ /* 0x001ee2000c1e1900 */
[----:B--2---:R-:W-:-:S04]  /*0700*/  FADD R27, R22, -R7 ;  /* 0x80000007161b7221 */ /* 0x004fc80000000000 */
[----:B---3--:R-:W-:-:S05]  /*0710*/  FFMA R27, R27, R18, R8 ;  /* 0x000000121b1b7223 */ /* 0x008fca0000000008 */
[----:B------:R0:W-:Y:S02]  /*0720*/  STG.E desc[UR8][R2.64], R27 ;  /* 0x0000001b02007986 */ /* 0x0001e4000c101908 */
.L_x_13:
[----:B------:R-:W-:Y:S05]  /*0730*/  BSYNC.RECONVERGENT B0 ;  /* 0x0000000000007941 */ /* 0x000fea0003800200 */
.L_x_12:
[----:B------:R-:W5:Y:S01]  /*0740*/  @!P1 LDG.E R11, desc[UR8][R10.64] ;  /* 0x000000080a0b9981 */ /* 0x000f62000c1e1900 */
[----:B------:R-:W1:Y:S03]  /*0750*/  LDCU.128 UR4, c[0x0][0x390] ;  /* 0x00007200ff0477ac */ /* 0x000e660008000c00 */
[----:B------:R-:W5:Y:S04]  /*0760*/  @!P1 LDG.E R6, desc[UR8][R4.64] ;  /* 0x0000000804069981 */ /* 0x000f68000c1e1900 */
[----:B------:R-:W2:Y:S04]  /*0770*/  @!P1 LDG.E R12, desc[UR8][R12.64] ;  /* 0x000000080c0c9981 */ /* 0x000ea8000c1e1900 */
[----:B0-----:R-:W2:Y:S01]  /*0780*/  @!P1 LDG.E R16, desc[UR8][R16.64] ;  /* 0x0000000810109981 */ /* 0x001ea2000c1e1900 */
[----:B------:R-:W-:Y:S01]  /*0790*/  IADD3 R22, PT, PT, -R14, 0x1, RZ ;  /* 0x000000010e167810 */ /* 0x000fe20007ffe1ff */
[----:B-1----:R-:W-:-:S02]  /*07a0*/  UIADD3 UR6, UP0, UPT, UR6, 0x4, URZ ;  /* 0x0000000406067890 */ /* 0x002fc4000ff1e0ff */
[----:B------:R-:W-:Y:S02]  /*07b0*/  UIADD3 UR4, UP1, UPT, UR4, 0x4, URZ ;  /* 0x0000000404047890 */ /* 0x000fe4000ff3e0ff */
[----:B------:R-:W-:Y:S02]  /*07c0*/  UIADD3.X UR7, UPT, UPT, URZ, UR7, URZ, UP0, !UPT ;  /* 0x00000007ff077290 */ /* 0x000fe400087fe4ff */
[----:B------:R-:W-:Y:S01]  /*07d0*/  UIADD3.X UR5, UPT, UPT, URZ, UR5, URZ, UP1, !UPT ;  /* 0x00000005ff057290 */ /* 0x000fe20008ffe4ff */
[----:B-----5:R-:W-:Y:S02]  /*07e0*/  @!P1 FADD R7, R6, -R11 ;  /* 0x8000000b06079221 */ /* 0x020fe40000000000 */
[----:B------:R-:W1:Y:S02]  /*07f0*/  LDC R6, c[0x0][0x3b0] ;  /* 0x0000ec00ff067b82 */ /* 0x000e640000000800 */
[----:B--2---:R-:W-:-:S05]  /*0800*/  @!P1 FFMA R7, R7, R16, R12 ;  /* 0x0000001007079223 */ /* 0x004fca000000000c */
[----:B------:R2:W-:Y:S01]  /*0810*/  @!P1 STG.E desc[UR8][R2.64], R7 ;  /* 0x0000000702009986 */ /* 0x0005e2000c101908 */
[----:B------:R-:W-:-:S13]  /*0820*/  ISETP.NE.AND P1, PT, R22, RZ, PT ;  /* 0x000000ff1600720c */ /* 0x000fda0003f25270 */
[----:B--2---:R-:W-:Y:S05]  /*0830*/  @!P1 BRA `(.L_x_1) ;  /* 0x0000000400989947 */ /* 0x004fea0003800000 */
[----:B------:R-:W0:Y:S01]  /*0840*/  LDC R14, c[0x0][0x3b0] ;  /* 0x0000ec00ff0e7b82 */ /* 0x000e220000000800 */
[----:B------:R-:W-:Y:S02]  /*0850*/  IADD3 R23, PT, PT, R23, 0x1, RZ ;  /* 0x0000000117177810 */ /* 0x000fe40007ffe0ff */
[----:B------:R-:W-:Y:S02]  /*0860*/  IADD3 R25, PT, PT, R25, 0x1, RZ ;  /* 0x0000000119197810 */ /* 0x000fe40007ffe0ff */
[----:B------:R-:W-:Y:S02]  /*0870*/  MOV R18, UR6 ;  /* 0x0000000600127c02 */ /* 0x000fe40008000f00 */
[----:B---34-:R-:W-:Y:S01]  /*0880*/  MOV R19, UR7 ;  /* 0x0000000700137c02 */ /* 0x018fe20008000f00 */
[----:B------:R-:W2:Y:S01]  /*0890*/  LDC R15, c[0x0][0x3b4] ;  /* 0x0000ed00ff0f7b82 */ /* 0x000ea20000000800 */
[----:B------:R-:W-:Y:S02]  /*08a0*/  MOV R10, UR4 ;  /* 0x00000004000a7c02 */ /* 0x000fe40008000f00 */
[----:B------:R-:W-:-:S07]  /*08b0*/  MOV R11, UR5 ;  /* 0x00000005000b7c02 */ /* 0x000fce0008000f00 */
.L_x_22:
[----:B-1----:R-:W1:Y:S01]  /*08c0*/  LDC.64 R12, c[0x0][0x380] ;  /* 0x0000e000ff0c7b82 */ /* 0x002e620000000a00 */
[----:B---3--:R-:W3:Y:S04]  /*08d0*/  @!P0 LDG.E R8, desc[UR8][R4.64] ;  /* 0x0000000804088981 */ /* 0x008ee8000c1e1900 */
[----:B----4-:R-:W4:Y:S03]  /*08e0*/  @!P0 LDG.E R26, desc[UR8][R10.64] ;  /* 0x000000080a1a8981 */ /* 0x010f26000c1e1900 */
[----:B------:R-:W5:Y:S01]  /*08f0*/  LDC.64 R16, c[0x0][0x388] ;  /* 0x0000e200ff107b82 */ /* 0x000f620000000a00 */
[----:B-1----:R-:W-:-:S05]  /*0900*/  IMAD.WIDE.U32 R6, R23, 0x4, R12 ;  /* 0x0000000417067825 */ /* 0x002fca00078e000c */
[----:B------:R-:W3:Y:S01]  /*0910*/  @!P0 LDG.E R9, desc[UR8][R6.64] ;  /* 0x0000000806098981 */ /* 0x000ee2000c1e1900 */
[----:B------:R-:W-:Y:S01]  /*0920*/  ISETP.NE.AND P1, PT, R21, R20, PT ;  /* 0x000000141500720c */ /* 0x000fe20003f25270 */
[----:B---3--:R-:W-:Y:S01]  /*0930*/  @!P0 FADD R27, R8, -R9 ;  /* 0x80000009081b8221 */ /* 0x008fe20000000000 */
[----:B-----5:R-:W-:-:S05]  /*0940*/  IMAD.WIDE.U32 R8, R23, 0x4, R16 ;  /* 0x0000000417087825 */ /* 0x020fca00078e0010 */
[----:B------:R-:W4:Y:S01]  /*0950*/  @!P0 LDG.E R24, desc[UR8][R8.64] ;  /* 0x0000000808188981 */ /* 0x000f22000c1e1900 */
[----:B------:R-:W-:-:S04]  /*0960*/  IMAD.WIDE R12, R25, 0x4, R12 ;  /* 0x00000004190c7825 */ /* 0x000fc800078e020c */
[----:B------:R-:W-:-:S04]  /*0970*/  IMAD.WIDE R16, R25, 0x4, R16 ;  /* 0x0000000419107825 */ /* 0x000fc800078e0210 */
[----:B----4-:R-:W-:-:S05]  /*0980*/  @!P0 FFMA R29, R27, R26, R24 ;  /* 0x0000001a1b1d8223 */ /* 0x010fca0000000018 */
[----:B------:R1:W-:Y:S04]  /*0990*/  @!P0 STG.E desc[UR8][R2.64], R29 ;  /* 0x0000001d02008986 */ /* 0x0003e8000c101908 */
[----:B------:R-:W3:Y:S04]  /*09a0*/  @!P1 LDG.E R24, desc[UR8][R4.64] ;  /* 0x0000000804189981 */ /* 0x000ee8000c1e1900 */
[----:B------:R-:W3:Y:S04]  /*09b0*/  @!P1 LDG.E R27, desc[UR8][R12.64] ;  /* 0x000000080c1b9981 */ /* 0x000ee8000c1e1900 */
[----:B------:R-:W1:Y:S04]  /*09c0*/  @!P1 LDG.E R26, desc[UR8][R16.64] ;  /* 0x00000008101a9981 */ /* 0x000e68000c1e1900 */
[----:B------:R-:W1:Y:S01]  /*09d0*/  @!P1 LDG.E R28, desc[UR8][R18.64] ;  /* 0x00000008121c9981 */ /* 0x000e62000c1e1900 */
[----:B------:R-:W-:Y:S01]  /*09e0*/  ISETP.NE.AND P2, PT, R21, 0x3, PT ;  /* 0x000000031500780c */ /* 0x000fe20003f45270 */
[----:B---3--:R-:W-:-:S04]  /*09f0*/  @!P1 FADD R27, R24, -R27 ;  /* 0x8000001b181b9221 */ /* 0x008fc80000000000 */
[----:B-1----:R-:W-:-:S05]  /*0a00*/  @!P1 FFMA R29, R27, R28, R26 ;  /* 0x0000001c1b1d9223 */ /* 0x002fca000000001a */
[----:B------:R1:W-:Y:S04]  /*0a10*/  @!P1 STG.E desc[UR8][R2.64], R29 ;  /* 0x0000001d02009986 */ /* 0x0003e8000c101908 */
[----:B------:R-:W3:Y:S04]  /*0a20*/  @!P2 LDG.E R26, desc[UR8][R4.64] ;  /* 0x00000008041aa981 */ /* 0x000ee8000c1e1900 */
[----:B------:R-:W3:Y:S04]  /*0a30*/  @!P2 LDG.E R27, desc[UR8][R6.64] ;  /* 0x00000008061ba981 */ /* 0x000ee8000c1e1900 */
[----:B------:R-:W4:Y:S04]  /*0a40*/  @!P2 LDG.E R24, desc[UR8][R8.64] ;  /* 0x000000080818a981 */ /* 0x000f28000c1e1900 */
[----:B------:R-:W4:Y:S01]  /*0a50*/  @!P2 LDG.E R28, desc[UR8][R10.64] ;  /* 0x000000080a1ca981 */ /* 0x000f22000c1e1900 */
[----:B------:R-:W-:Y:S01]  /*0a60*/  BSSY.RECONVERGENT B0, `(.L_x_14) ;  /* 0x0000012000007945 */ /* 0x000fe20003800200 */
[----:B------:R-:W-:Y:S01]  /*0a70*/  ISETP.NE.AND P4, PT, R21, 0x1, PT ;  /* 0x000000011500780c */ /* 0x000fe20003f85270 */
[----:B---3--:R-:W-:-:S04]  /*0a80*/  @!P2 FADD R27, R26, -R27 ;  /* 0x8000001b1a1ba221 */ /* 0x008fc80000000000 */
[----:B----4-:R-:W-:Y:S01]  /*0a90*/  @!P2 FFMA R27, R27, R28, R24 ;  /* 0x0000001c1b1ba223 */ /* 0x010fe20000000018 */
[----:B--2---:R-:W-:-:S04]  /*0aa0*/  IADD3 R24, PT, PT, R15, -0x4, RZ ;  /* 0xfffffffc0f187810 */ /* 0x004fc80007ffe0ff */
[----:B------:R-:W-:Y:S02]  /*0ab0*/  ISETP.NE.AND P1, PT, R21, R24, PT ;  /* 0x000000181500720c */ /* 0x000fe40003f25270 */
[----:B------:R-:W-:Y:S01]  /*0ac0*/  IADD3 R24, PT, PT, R15, -0x3, RZ ;  /* 0xfffffffd0f187810 */ /* 0x000fe20007ffe0ff */
[----:B------:R1:W-:Y:S01]  /*0ad0*/  @!P2 STG.E desc[UR8][R2.64], R27 ;  /* 0x0000001b0200a986 */ /* 0x0003e2000c101908 */
[C---:B------:R-:W-:Y:S02]  /*0ae0*/  ISETP.NE.AND P2, PT, R21.reuse, 0x2, PT ;  /* 0x000000021500780c */ /* 0x040fe40003f45270 */
[----:B------:R-:W-:-:S07]  /*0af0*/  ISETP.NE.AND P3, PT, R21, R24, PT ;  /* 0x000000181500720c */ /* 0x000fce0003f65270 */
[----:B------:R-:W-:Y:S06]  /*0b00*/  @P1 BRA `(.L_x_15) ;  /* 0x00000000001c1947 */ /* 0x000fec0003800000 */
[----:B------:R-:W2:Y:S04]  /*0b10*/  LDG.E R24, desc[UR8][R4.64] ;  /* 0x0000000804187981 */ /* 0x000ea8000c1e1900 */
[----:B-1----:R-:W2:Y:S04]  /*0b20*/  LDG.E R27, desc[UR8][R12.64] ;  /* 0x000000080c1b7981 */ /* 0x002ea8000c1e1900 */
[----:B------:R-:W3:Y:S01]  /*0b30*/  LDG.E R26, desc[UR8][R18.64] ;  /* 0x00000008121a7981 */ /* 0x000ee2000c1e1900 */
[----:B--2---:R-:W-:-:S03]  /*0b40*/  FADD R27, R24, -R27 ;  /* 0x8000001b181b7221 */ /* 0x004fc60000000000 */
[----:B------:R-:W3:Y:S02]  /*0b50*/  LDG.E R24, desc[UR8][R16.64] ;  /* 0x0000000810187981 */ /* 0x000ee4000c1e1900 */
[----:B---3--:R-:W-:-:S05]  /*0b60*/  FFMA R27, R27, R26, R24 ;  /* 0x0000001a1b1b7223 */ /* 0x008fca0000000018 */
[----:B------:R2:W-:Y:S02]  /*0b70*/  STG.E desc[UR8][R2.64], R27 ;  /* 0x0000001b02007986 */ /* 0x0005e4000c101908 */
.L_x_15:
[----:B------:R-:W-:Y:S05]  /*0b80*/  BSYNC.RECONVERGENT B0 ;  /* 0x0000000000007941 */ /* 0x000fea0003800200 */
.L_x_14:
[----:B------:R-:W-:Y:S04]  /*0b90*/  BSSY.RECONVERGENT B0, `(.L_x_16) ;  /* 0x0000009000007945 */ /* 0x000fe80003800200 */
[----:B------:R-:W-:Y:S05]  /*0ba0*/  @P2 BRA `(.L_x_17) ;  /* 0x00000000001c2947 */ /* 0x000fea0003800000 */
[----:B------:R-:W3:Y:S04]  /*0bb0*/  LDG.E R24, desc[UR8][R4.64] ;  /* 0x0000000804187981 */ /* 0x000ee8000c1e1900 */
[----:B-12---:R-:W3:Y:S04]  /*0bc0*/  LDG.E R27, desc[UR8][R6.64] ;  /* 0x00000008061b7981 */ /* 0x006ee8000c1e1900 */
[----:B------:R-:W2:Y:S01]  /*0bd0*/  LDG.E R26, desc[UR8][R10.64] ;  /* 0x000000080a1a7981 */ /* 0x000ea2000c1e1900 */
[----:B---3--:R-:W-:-:S03]  /*0be0*/  FADD R27, R24, -R27 ;  /* 0x8000001b181b7221 */ /* 0x008fc60000000000 */
[----:B------:R-:W2:Y:S02]  /*0bf0*/  LDG.E R24, desc[UR8][R8.64] ;  /* 0x0000000808187981 */ /* 0x000ea4000c1e1900 */
[----:B--2---:R-:W-:-:S05]  /*0c00*/  FFMA R27, R27, R26, R24 ;  /* 0x0000001a1b1b7223 */ /* 0x004fca0000000018 */
[----:B------:R3:W-:Y:S02]  /*0c10*/  STG.E desc[UR8][R2.64], R27 ;  /* 0x0000001b02007986 */ /* 0x0007e4000c101908 */
.L_x_17:
[----:B------:R-:W-:Y:S05]  /*0c20*/  BSYNC.RECONVERGENT B0 ;  /* 0x0000000000007941 */ /* 0x000fea0003800200 */
.L_x_16:
[----:B------:R-:W-:Y:S04]  /*0c30*/  BSSY.RECONVERGENT B0, `(.L_x_18) ;  /* 0x0000009000007945 */ /* 0x000fe80003800200 */
[----:B------:R-:W-:Y:S05]  /*0c40*/  @P3 BRA `(.L_x_19) ;  /* 0x00000000001c3947 */ /* 0x000fea0003800000 */
[----:B------:R-:W4:Y:S04]  /*0c50*/  LDG.E R24, desc[UR8][R4.64] ;  /* 0x0000000804187981 */ /* 0x000f28000c1e1900 */
[----:B-123--:R-:W4:Y:S04]  /*0c60*/  LDG.E R27, desc[UR8][R12.64] ;  /* 0x000000080c1b7981 */ /* 0x00ef28000c1e1900 */
[----:B------:R-:W2:Y:S01]  /*0c70*/  LDG.E R26, desc[UR8][R18.64] ;  /* 0x00000008121a7981 */ /* 0x000ea2000c1e1900 */
[----:B----4-:R-:W-:-:S03]  /*0c80*/  FADD R27, R24, -R27 ;  /* 0x8000001b181b7221 */ /* 0x010fc60000000000 */
[----:B------:R-:W2:Y:S02]  /*0c90*/  LDG.E R24, desc[UR8][R16.64] ;  /* 0x0000000810187981 */ /* 0x000ea4000c1e1900 */
[----:B--2---:R-:W-:-:S05]  /*0ca0*/  FFMA R27, R27, R26, R24 ;  /* 0x0000001a1b1b7223 */ /* 0x004fca0000000018 */
[----:B------:R4:W-:Y:S02]  /*0cb0*/  STG.E desc[UR8][R2.64], R27 ;  /* 0x0000001b02007986 */ /* 0x0009e4000c101908 */
.L_x_19:
[----:B------:R-:W-:Y:S05]  /*0cc0*/  BSYNC.RECONVERGENT B0 ;  /* 0x0000000000007941 */ /* 0x000fea0003800200 */
.L_x_18:
[----:B------:R-:W-:Y:S04]  /*0cd0*/  BSSY.RECONVERGENT B0, `(.L_x_20) ;  /* 0x0000009000007945 */ /* 0x000fe80003800200 */
[----:B------:R-:W-:Y:S05]  /*0ce0*/  @P4 BRA `(.L_x_21) ;  /* 0x00000000001c4947 */ /* 0x000fea0003800000 */
[----:B------:R-:W1:Y:S04]  /*0cf0*/  LDG.E R7, desc[UR8][R6.64] ;  /* 0x0000000806077981 */ /* 0x000e68000c1e1900 */
[----:B------:R-:W1:Y:S04]  /*0d00*/  LDG.E R24, desc[UR8][R4.64] ;  /* 0x0000000804187981 */ /* 0x000e68000c1e1900 */
[----:B------:R-:W5:Y:S04]  /*0d10*/  LDG.E R8, desc[UR8][R8.64] ;  /* 0x0000000808087981 */ /* 0x000f68000c1e1900 */
[----:B------:R-:W5:Y:S01]  /*0d20*/  LDG.E R26, desc[UR8][R10.64] ;  /* 0x000000080a1a7981 */ /* 0x000f62000c1e1900 */
[----:B-1234-:R-:W-:-:S04]  /*0d30*/  FADD R27, R24, -R7 ;  /* 0x80000007181b7221 */ /* 0x01efc80000000000 */
[----:B-----5:R-:W-:-:S05]  /*0d40*/  FFMA R27, R27, R26, R8 ;  /* 0x0000001a1b1b7223 */ /* 0x020fca0000000008 */
[----:B------:R1:W-:Y:S02]  /*0d50*/  STG.E desc[UR8][R2.64], R27 ;  /* 0x0000001b02007986 */ /* 0x0003e4000c101908 */
.L_x_21:
[----:B------:R-:W-:Y:S05]  /*0d60*/  BSYNC.RECONVERGENT B0 ;  /* 0x0000000000007941 */ /* 0x000fea0003800200 */
.L_x_20:
[----:B------:R-:W-:-:S04]  /*0d70*/  IADD3 R6, PT, PT, R15, -0x2, RZ ;  /* 0xfffffffe0f067810 */ /* 0x000fc80007ffe0ff */
[----:B------:R-:W-:-:S13]  /*0d80*/  ISETP.NE.AND P1, PT, R21, R6, PT ;  /* 0x000000061500720c */ /* 0x000fda0003f25270 */
[----:B------:R-:W5:Y:S04]  /*0d90*/  @!P1 LDG.E R13, desc[UR8][R12.64] ;  /* 0x000000080c0d9981 */ /* 0x000f68000c1e1900 */
[----:B------:R-:W5:Y:S04]  /*0da0*/  @!P1 LDG.E R6, desc[UR8][R4.64] ;  /* 0x0000000804069981 */ /* 0x000f68000c1e1900 */
[----:B------:R-:W2:Y:S04]  /*0db0*/  @!P1 LDG.E R16, desc[UR8][R16.64] ;  /* 0x0000000810109981 */ /* 0x000ea8000c1e1900 */
[----:B------:R0:W2:Y:S01]  /*0dc0*/  @!P1 LDG.E R8, desc[UR8][R18.64] ;  /* 0x0000000812089981 */ /* 0x0000a2000c1e1900 */
[----:B------:R-:W-:-:S02]  /*0dd0*/  IADD3 R22, PT, PT, R22, 0x1, RZ ;  /* 0x0000000116167810 */ /* 0x000fc40007ffe0ff */
[----:B------:R-:W-:Y:S02]  /*0de0*/  IADD3 R10, P3, PT, R10, 0x4, RZ ;  /* 0x000000040a0a7810 */ /* 0x000fe40007f7e0ff */
[----:B------:R-:W-:Y:S02]  /*0df0*/  IADD3 R23, PT, PT, R23, 0x1, RZ ;  /* 0x0000000117177810 */ /* 0x000fe40007ffe0ff */
[----:B------:R-:W-:Y:S02]  /*0e00*/  IADD3.X R11, PT, PT, RZ, R11, RZ, P3, !PT ;  /* 0x0000000bff0b7210 */ /* 0x000fe40001ffe4ff */
[----:B------:R-:W-:Y:S02]  /*0e10*/  IADD3 R25, PT, PT, R25, 0x1, RZ ;  /* 0x0000000119197810 */ /* 0x000fe40007ffe0ff */
[----:B0-----:R-:W-:-:S04]  /*0e20*/  IADD3 R18, P2, PT, R18, 0x4, RZ ;  /* 0x0000000412127810 */ /* 0x001fc80007f5e0ff */
[----:B------:R-:W-:Y:S01]  /*0e30*/  IADD3.X R19, PT, PT, RZ, R19, RZ, P2, !PT ;  /* 0x00000013ff137210 */ /* 0x000fe200017fe4ff */
[----:B-----5:R-:W-:-:S04]  /*0e40*/  @!P1 FADD R7, R6, -R13 ;  /* 0x8000000d06079221 */ /* 0x020fc80000000000 */
[----:B--2---:R-:W-:-:S05]  /*0e50*/  @!P1 FFMA R7, R7, R8, R16 ;  /* 0x0000000807079223 */ /* 0x004fca0000000010 */
[----:B------:R0:W-:Y:S01]  /*0e60*/  @!P1 STG.E desc[UR8][R2.64], R7 ;  /* 0x0000000702009986 */ /* 0x0001e2000c101908 */
[----:B------:R-:W-:-:S13]  /*0e70*/  ISETP.NE.AND P1, PT, R22, RZ, PT ;  /* 0x000000ff1600720c */ /* 0x000fda0003f25270 */
[----:B0-----:R-:W-:Y:S05]  /*0e80*/  @P1 BRA `(.L_x_22) ;  /* 0xfffffff8008c1947 */ /* 0x001fea000383ffff */
[----:B------:R-:W-:-:S07]  /*0e90*/  MOV R6, R14 ;  /* 0x0000000e00067202 */ /* 0x000fce0000000f00 */
.L_x_1:
[----:B------:R-:W-:-:S13]  /*0ea0*/  ISETP.GE.AND P0, PT, R15, 0x1, PT ;  /* 0x000000010f00780c */ /* 0x000fda0003f06270 */
[----:B0-----:R-:W-:Y:S05]  /*0eb0*/  @!P0 EXIT ;  /* 0x000000000000894d */ /* 0x001fea0003800000 */
[----:B------:R-:W0:Y:S01]  /*0ec0*/  LDCU UR4, c[0x0][0x3b0] ;  /* 0x00007600ff0477ac */ /* 0x000e220008000800 */
[----:B-1-34-:R-:W1:Y:S01]  /*0ed0*/  LDC.64 R2, c[0x0][0x388] ;  /* 0x0000e200ff027b82 */ /* 0x01ae620000000a00 */
[----:B------:R-:W-:Y:S01]  /*0ee0*/  MOV R18, R6 ;  /* 0x0000000600127202 */ /* 0x000fe20000000f00 */
[----:B------:R-:W2:Y:S01]  /*0ef0*/  LDCU UR10, c[0x0][0x3a0] ;  /* 0x00007400ff0a77ac */ /* 0x000ea20008000800 */
[----:B------:R-:W3:Y:S05]  /*0f00*/  LDCU UR11, c[0x0][0x3a8] ;  /* 0x00007500ff0b77ac */ /* 0x000eea0008000800 */
[----:B------:R-:W4:Y:S08]  /*0f10*/  LDC.64 R10, c[0x0][0x380] ;  /* 0x0000e000ff0a7b82 */ /* 0x000f300000000a00 */
[----:B------:R-:W3:Y:S01]  /*0f20*/  LDC R17, c[0x0][0x3a4] ;  /* 0x0000e900ff117b82 */ /* 0x000ee20000000800 */
[----:B0-----:R-:W-:-:S02]  /*0f30*/  UIADD3 UR6, UPT, UPT, UR4, -0x4, URZ ;  /* 0xfffffffc04067890 */ /* 0x001fc4000fffe0ff */
[----:B------:R-:W-:Y:S02]  /*0f40*/  UIADD3 UR5, UPT, UPT, UR4, -0x5, URZ ;  /* 0xfffffffb04057890 */ /* 0x000fe4000fffe0ff */
[----:B------:R-:W-:Y:S01]  /*0f50*/  UIADD3 UR7, UPT, UPT, UR4, -0x3, URZ ;  /* 0xfffffffd04077890 */ /* 0x000fe2000fffe0ff */
[----:B--2---:R-:W-:Y:S01]  /*0f60*/  MOV R16, UR10 ;  /* 0x0000000a00107c02 */ /* 0x004fe20008000f00 */
[----:B------:R-:W-:Y:S01]  /*0f70*/  UIADD3 UR4, UPT, UPT, UR4, -0x2, URZ ;  /* 0xfffffffe04047890 */ /* 0x000fe2000fffe0ff */
[----:B------:R-:W0:Y:S01]  /*0f80*/  LDC R19, c[0x0][0x3ac] ;  /* 0x0000eb00ff137b82 */ /* 0x000e220000000800 */
[----:B------:R-:W-:Y:S01]  /*0f90*/  ISETP.NE.AND P3, PT, R6, UR6, PT ;  /* 0x0000000606007c0c */ /* 0x000fe2000bf65270 */
[----:B-1----:R-:W-:Y:S01]  /*0fa0*/  IMAD.WIDE R2, R0, 0x4, R2 ;  /* 0x0000000400027825 */ /* 0x002fe200078e0202 */
[C---:B------:R-:W-:Y:S02]  /*0fb0*/  ISETP.NE.AND P0, PT, R6.reuse, UR5, PT ;  /* 0x0000000506007c0c */ /* 0x040fe4000bf05270 */
[----:B------:R-:W-:-:S02]  /*0fc0*/  ISETP.NE.AND P1, PT, R6, UR7, PT ;  /* 0x0000000706007c0c */ /* 0x000fc4000bf25270 */
[----:B------:R-:W-:Y:S01]  /*0fd0*/  ISETP.NE.AND P2, PT, R6, UR4, PT ;  /* 0x0000000406007c0c */ /* 0x000fe2000bf45270 */
[----:B------:R-:W1:Y:S01]  /*0fe0*/  LDC R7, c[0x0][0x3b0] ;  /* 0x0000ec00ff077b82 */ /* 0x000e620000000800 */
[----:B----4-:R-:W-:Y:S01]  /*0ff0*/  IMAD.WIDE R10, R0, 0x4, R10 ;  /* 0x00000004000a7825 */ /* 0x010fe200078e020a */
[----:B------:R-:W-:Y:S02]  /*1000*/  P2R R22, PR, RZ, 0x8 ;  /* 0x00000008ff167803 */ /* 0x000fe40000000000 */
[----:B------:R-:W-:Y:S02]  /*1010*/  IADD3 R0, PT, PT, -R15, RZ, RZ ;  /* 0x000000ff0f007210 */ /* 0x000fe40007ffe1ff */
[----:B---3--:R-:W-:Y:S02]  /*1020*/  MOV R20, UR11 ;  /* 0x0000000b00147c02 */ /* 0x008fe40008000f00 */
[----:B------:R-:W2:Y:S08]  /*1030*/  LDC.64 R8, c[0x0][0x380] ;  /* 0x0000e000ff087b82 */ /* 0x000eb00000000a00 */
[----:B------:R-:W3:Y:S02]  /*1040*/  LDC.64 R4, c[0x0][0x388] ;  /* 0x0000e200ff047b82 */ /* 0x000ee40000000a00 */
.L_x_28:
[----:B------:R-:W-:Y:S02]  /*1050*/  ISETP.NE.AND P3, PT, R6, 0x4, PT ;  /* 0x000000040600780c */ /* 0x000fe40003f65270 */
[----:B------:R-:W-:-:S05]  /*1060*/  IADD3 R15, PT, PT, R18, 0x1, RZ ;  /* 0x00000001120f7810 */ /* 0x000fca0007ffe0ff */
[----:B--2---:R-:W-:-:S04]  /*1070*/  IMAD.WIDE R12, R15, 0x4, R8 ;  /* 0x000000040f0c7825 */ /* 0x004fc800078e0208 */
[----:B---3--:R-:W-:Y:S02]  /*1080*/  IMAD.WIDE R14, R15, 0x4, R4 ;  /* 0x000000040f0e7825 */ /* 0x008fe400078e0204 */
[----:B----4-:R-:W2:Y:S04]  /*1090*/  @!P3 LDG.E R23, desc[UR8][R2.64] ;  /* 0x000000080217b981 */ /* 0x010ea8000c1e1900 */
[----:B------:R-:W2:Y:S04]  /*10a0*/  @!P3 LDG.E R24, desc[UR8][R12.64] ;  /* 0x000000080c18b981 */ /* 0x000ea8000c1e1900 */
[----:B------:R-:W3:Y:S04]  /*10b0*/  @!P3 LDG.E R25, desc[UR8][R16.64] ;  /* 0x000000081019b981 */ /* 0x000ee8000c1e1900 */
[----:B------:R-:W3:Y:S01]  /*10c0*/  @!P3 LDG.E R21, desc[UR8][R14.64] ;  /* 0x000000080e15b981 */ /* 0x000ee2000c1e1900 */
[----:B--2---:R-:W-:-:S04]  /*10d0*/  @!P3 FADD R24, R23, -R24 ;  /* 0x800000181718b221 */ /* 0x004fc80000000000 */
[----:B---3--:R-:W-:-:S05]  /*10e0*/  @!P3 FFMA R21, R24, R25, R21 ;  /* 0x000000191815b223 */ /* 0x008fca0000000015 */
[----:B------:R0:W-:Y:S04]  /*10f0*/  @!P3 STG.E desc[UR8][R10.64], R21 ;  /* 0x000000150a00b986 */ /* 0x0001e8000c101908 */
[----:B------:R-:W2:Y:S04]  /*1100*/  @!P0 LDG.E R23, desc[UR8][R2.64] ;  /* 0x0000000802178981 */ /* 0x000ea8000c1e1900 */
[----:B------:R-:W2:Y:S01]  /*1110*/  @!P0 LDG.E R24, desc[UR8][R12.64+-0x8] ;  /* 0xfffff8080c188981 */ /* 0x000ea2000c1e1900 */
[----:B0-----:R-:W-:-:S03]  /*1120*/  MOV R21, R19 ;  /* 0x0000001300157202 */ /* 0x001fc60000000f00 */
[----:B------:R-:W3:Y:S04]  /*1130*/  @!P0 LDG.E R19, desc[UR8][R14.64+-0x8] ;  /* 0xfffff8080e138981 */ /* 0x000ee8000c1e1900 */
[----:B------:R-:W3:Y:S01]  /*1140*/  @!P0 LDG.E R25, desc[UR8][R20.64] ;  /* 0x0000000814198981 */ /* 0x000ee2000c1e1900 */
[----:B------:R-:W-:Y:S02]  /*1150*/  ISETP.NE.AND P6, PT, R6, 0x3, PT ;  /* 0x000000030600780c */ /* 0x000fe40003fc5270 */
[----:B------:R-:W-:Y:S02]  /*1160*/  IADD3 R0, PT, PT, R0, 0x1, RZ ;  /* 0x0000000100007810 */ /* 0x000fe40007ffe0ff */
[C---:B------:R-:W-:Y:S02]  /*1170*/  ISETP.NE.AND P3, PT, R6.reuse, 0x2, PT ;  /* 0x000000020600780c */ /* 0x040fe40003f65270 */
[----:B------:R-:W-:-:S02]  /*1180*/  ISETP.NE.AND P4, PT, R6, 0x1, PT ;  /* 0x000000010600780c */ /* 0x000fc40003f85270 */
[----:B------:R-:W-:Y:S01]  /*1190*/  ISETP.NE.AND P5, PT, R0, RZ, PT ;  /* 0x000000ff0000720c */ /* 0x000fe20003fa5270 */
[----:B--2---:R-:W-:-:S04]  /*11a0*/  @!P0 FADD R24, R23, -R24 ;  /* 0x8000001817188221 */ /* 0x004fc80000000000 */
[----:B---3--:R-:W-:-:S05]  /*11b0*/  @!P0 FFMA R19, R24, R25, R19 ;  /* 0x0000001918138223 */ /* 0x008fca0000000013 */
[----:B------:R0:W-:Y:S01]  /*11c0*/  @!P0 STG.E desc[UR8][R10.64], R19 ;  /* 0x000000130a008986 */ /* 0x0001e2000c101908 */
[----:B------:R-:W-:Y:S05]  /*11d0*/  @P6 BRA `(.L_x_23) ;  /* 0x00000000001c6947 */ /* 0x000fea0003800000 */
[----:B------:R-:W2:Y:S04]  /*11e0*/  LDG.E R23, desc[UR8][R2.64] ;  /* 0x0000000802177981 */ /* 0x000ea8000c1e1900 */
[----:B------:R-:W2:Y:S04]  /*11f0*/  LDG.E R24, desc[UR8][R12.64] ;  /* 0x000000080c187981 */ /* 0x000ea8000c1e1900 */
[----:B0-----:R-:W3:Y:S04]  /*1200*/  LDG.E R19, desc[UR8][R14.64] ;  /* 0x000000080e137981 */ /* 0x001ee8000c1e1900 */
[----:B------:R-:W3:Y:S01]  /*1210*/  LDG.E R25, desc[UR8][R16.64] ;  /* 0x0000000810197981 */ /* 0x000ee2000c1e1900 */
[----:B--2---:R-:W-:-:S04]  /*1220*/  FADD R24, R23, -R24 ;  /* 0x8000001817187221 */ /* 0x004fc80000000000 */
[----:B---3--:R-:W-:-:S05]  /*1230*/  FFMA R19, R24, R25, R19 ;  /* 0x0000001918137223 */ /* 0x008fca0000000013 */
[----:B------:R2:W-:Y:S02]  /*1240*/  STG.E desc[UR8][R10.64], R19 ;  /* 0x000000130a007986 */ /* 0x0005e4000c101908 */
.L_x_23:
[----:B------:R-:W-:-:S13]  /*1250*/  ISETP.NE.AND P6, PT, R22, RZ, PT ;  /* 0x000000ff1600720c */ /* 0x000fda0003fc5270 */
[----:B------:R-:W-:Y:S05]  /*1260*/  @P6 BRA `(.L_x_24) ;  /* 0x00000000001c6947 */ /* 0x000fea0003800000 */
[----:B------:R-:W3:Y:S04]  /*1270*/  LDG.E R23, desc[UR8][R2.64] ;  /* 0x0000000802177981 */ /* 0x000ee8000c1e1900 */
[----:B------:R-:W3:Y:S04]  /*1280*/  LDG.E R24, desc[UR8][R12.64+-0x8] ;  /* 0xfffff8080c187981 */ /* 0x000ee8000c1e1900 */
[----:B0-2---:R-:W2:Y:S04]  /*1290*/  LDG.E R19, desc[UR8][R14.64+-0x8] ;  /* 0xfffff8080e137981 */ /* 0x005ea8000c1e1900 */
[----:B------:R-:W2:Y:S01]  /*12a0*/  LDG.E R25, desc[UR8][R20.64] ;  /* 0x0000000814197981 */ /* 0x000ea2000c1e1900 */
[----:B---3--:R-:W-:-:S04]  /*12b0*/  FADD R24, R23, -R24 ;  /* 0x8000001817187221 */ /* 0x008fc80000000000 */
[----:B--2---:R-:W-:-:S05]  /*12c0*/  FFMA R19, R24, R25, R19 ;  /* 0x0000001918137223 */ /* 0x004fca0000000013 */
[----:B------:R3:W-:Y:S02]  /*12d0*/  STG.E desc[UR8][R10.64], R19 ;  /* 0x000000130a007986 */ /* 0x0007e4000c101908 */
.L_x_24:
[----:B------:R-:W-:Y:S05]  /*12e0*/  @P3 BRA `(.L_x_25) ;  /* 0x00000000001c3947 */ /* 0x000fea0003800000 */
[----:B------:R-:W4:Y:S04]  /*12f0*/  LDG.E R23, desc[UR8][R2.64] ;  /* 0x0000000802177981 */ /* 0x000f28000c1e1900 */
[----:B------:R-:W4:Y:S04]  /*1300*/  LDG.E R24, desc[UR8][R12.64] ;  /* 0x000000080c187981 */ /* 0x000f28000c1e1900 */
[----:B0-23--:R-:W2:Y:S04]  /*1310*/  LDG.E R19, desc[UR8][R14.64] ;  /* 0x000000080e137981 */ /* 0x00dea8000c1e1900 */
[----:B------:R-:W2:Y:S01]  /*1320*/  LDG.E R25, desc[UR8][R16.64] ;  /* 0x0000000810197981 */ /* 0x000ea2000c1e1900 */
[----:B----4-:R-:W-:-:S04]  /*1330*/  FADD R24, R23, -R24 ;  /* 0x8000001817187221 */ /* 0x010fc80000000000 */
[----:B--2---:R-:W-:-:S05]  /*1340*/  FFMA R19, R24, R25, R19 ;  /* 0x0000001918137223 */ /* 0x004fca0000000013 */
[----:B------:R4:W-:Y:S02]  /*1350*/  STG.E desc[UR8][R10.64], R19 ;  /* 0x000000130a007986 */ /* 0x0009e4000c101908 */
.L_x_25:
[----:B------:R-:W-:Y:S05]  /*1360*/  @P1 BRA `(.L_x_26) ;  /* 0x00000000001c1947 */ /* 0x000fea0003800000 */
[----:B------:R-:W5:Y:S04]  /*1370*/  LDG.E R23, desc[UR8][R2.64] ;  /* 0x0000000802177981 */ /* 0x000f68000c1e1900 */
[----:B------:R-:W5:Y:S04]  /*1380*/  LDG.E R24, desc[UR8][R12.64+-0x8] ;  /* 0xfffff8080c187981 */ /* 0x000f68000c1e1900 */
[----:B0-234-:R-:W2:Y:S04]  /*1390*/  LDG.E R19, desc[UR8][R14.64+-0x8] ;  /* 0xfffff8080e137981 */ /* 0x01dea8000c1e1900 */
[----:B------:R-:W2:Y:S01]  /*13a0*/  LDG.E R25, desc[UR8][R20.64] ;  /* 0x0000000814197981 */ /* 0x000ea2000c1e1900 */
[----:B-----5:R-:W-:-:S04]  /*13b0*/  FADD R24, R23, -R24 ;  /* 0x8000001817187221 */ /* 0x020fc80000000000 */
[----:B--2---:R-:W-:-:S05]  /*13c0*/  FFMA R19, R24, R25, R19 ;  /* 0x0000001918137223 */ /* 0x004fca0000000013 */
[----:B------:R0:W-:Y:S02]  /*13d0*/  STG.E desc[UR8][R10.64], R19 ;  /* 0x000000130a007986 */ /* 0x0001e4000c101908 */
.L_x_26:
        /* <DEDUP_REMOVED lines=8> */
.L_x_27:
[----:B------:R-:W5:Y:S04]  /*1460*/  @!P2 LDG.E R12, desc[UR8][R12.64+-0x8] ;  /* 0xfffff8080c0ca981 */ /* 0x000f68000c1e1900 */
[----:B0-234-:R-:W5:Y:S04]  /*1470*/  @!P2 LDG.E R19, desc[UR8][R2.64] ;  /* 0x000000080213a981 */ /* 0x01df68000c1e1900 */
[----:B------:R-:W2:Y:S04]  /*1480*/  @!P2 LDG.E R14, desc[UR8][R14.64+-0x8] ;  /* 0xfffff8080e0ea981 */ /* 0x000ea8000c1e1900 */
[----:B------:R0:W2:Y:S01]  /*1490*/  @!P2 LDG.E R23, desc[UR8][R20.64] ;  /* 0x000000081417a981 */ /* 0x0000a2000c1e1900 */
[----:B------:R-:W-:-:S02]  /*14a0*/  IADD3 R16, P4, PT, R16, 0x4, RZ ;  /* 0x0000000410107810 */ /* 0x000fc40007f9e0ff */
[----:B-1----:R-:W-:Y:S02]  /*14b0*/  IADD3 R18, PT, PT, R18, R7, RZ ;  /* 0x0000000712127210 */ /* 0x002fe40007ffe0ff */
[----:B------:R-:W-:Y:S02]  /*14c0*/  IADD3.X R17, PT, PT, RZ, R17, RZ, P4, !PT ;  /* 0x00000011ff117210 */ /* 0x000fe400027fe4ff */
[----:B0-----:R-:W-:Y:S01]  /*14d0*/  IADD3 R20, P3, PT, R20, 0x4, RZ ;  /* 0x0000000414147810 */ /* 0x001fe20007f7e0ff */
[----:B-----5:R-:W-:-:S04]  /*14e0*/  @!P2 FADD R19, R19, -R12 ;  /* 0x8000000c1313a221 */ /* 0x020fc80000000000 */
[----:B--2---:R-:W-:Y:S01]  /*14f0*/  @!P2 FFMA R23, R19, R23, R14 ;  /* 0x000000171317a223 */ /* 0x004fe2000000000e */
[----:B------:R-:W-:-:S04]  /*1500*/  IADD3.X R19, PT, PT, RZ, R21, RZ, P3, !PT ;  /* 0x00000015ff137210 */ /* 0x000fc80001ffe4ff */
[----:B------:R4:W-:Y:S01]  /*1510*/  @!P2 STG.E desc[UR8][R10.64], R23 ;  /* 0x000000170a00a986 */ /* 0x0009e2000c101908 */
[----:B------:R-:W-:Y:S05]  /*1520*/  @P5 BRA `(.L_x_28) ;  /* 0xfffffff800c85947 */ /* 0x000fea000383ffff */
[----:B------:R-:W-:Y:S05]  /*1530*/  EXIT ;  /* 0x000000000000794d */ /* 0x000fea0003800000 */
.L_x_29:
        /* <DEDUP_REMOVED lines=12> */
.L_x_100:


//--------------------- .text._Z15spongeKernelOLDPfiii --------------------------
	.section	.text._Z15spongeKernelOLDPfiii,"ax",@progbits
	.align	128
        .global         _Z15spongeKernelOLDPfiii
        .type           _Z15spongeKernelOLDPfiii,@function
        .size           _Z15spongeKernelOLDPfiii,(.L_x_94 - _Z15spongeKernelOLDPfiii)
        .other          _Z15spongeKernelOLDPfiii,@"STO_CUDA_ENTRY STV_DEFAULT"
_Z15spongeKernelOLDPfiii:
.text._Z15spongeKernelOLDPfiii:
[----:B------:R-:W-:Y:S01]  /*0000*/  LDC R1, c[0x0][0x37c] ;  /* 0x0000df00ff017b82 */ /* 0x000fe20000000800 */
[----:B------:R-:W0:Y:S07]  /*0010*/  S2R R2, SR_TID.Y ;  /* 0x0000000000027919 */ /* 0x000e2e0000002200 */
[----:B------:R-:W1:Y:S01]  /*0020*/  LDC R0, c[0x0][0x360] ;  /* 0x0000d800ff007b82 */ /* 0x000e620000000800 */
[----:B------:R-:W2:Y:S01]  /*0030*/  LDCU.64 UR6, c[0x0][0x388] ;  /* 0x00007100ff0677ac */ /* 0x000ea20008000a00 */
[----:B------:R-:W1:Y:S06]  /*0040*/  S2R R7, SR_TID.X ;  /* 0x0000000000077919 */ /* 0x000e6c0000002100 */
[----:B------:R-:W0:Y:S08]  /*0050*/  S2UR UR5, SR_CTAID.Y ;  /* 0x00000000000579c3 */ /* 0x000e300000002600 */
[----:B------:R-:W0:Y:S08]  /*0060*/  LDC R3, c[0x0][0x364] ;  /* 0x0000d900ff037b82 */ /* 0x000e300000000800 */
[----:B------:R-:W1:Y:S01]  /*0070*/  S2UR UR4, SR_CTAID.X ;  /* 0x00000000000479c3 */ /* 0x000e620000002500 */
[----:B0-----:R-:W-:-:S05]  /*0080*/  IMAD R2, R3, UR5, R2 ;  /* 0x0000000503027c24 */ /* 0x001fca000f8e0202 */
[----:B--2---:R-:W-:Y:S01]  /*0090*/  ISETP.GE.AND P0, PT, R2, UR7, PT ;  /* 0x0000000702007c0c */ /* 0x004fe2000bf06270 */
[----:B-1----:R-:W-:-:S05]  /*00a0*/  IMAD R7, R0, UR4, R7 ;  /* 0x0000000400077c24 */ /* 0x002fca000f8e0207 */
[----:B------:R-:W-:-:S13]  /*00b0*/  ISETP.GE.OR P0, PT, R7, UR6, P0 ;  /* 0x0000000607007c0c */ /* 0x000fda0008706670 */
[----:B------:R-:W-:Y:S05]  /*00c0*/  @P0 EXIT ;  /* 0x000000000000094d */ /* 0x000fea0003800000 */
[----:B------:R-:W0:Y:S01]  /*00d0*/  LDC R3, c[0x0][0x390] ;  /* 0x0000e400ff037b82 */ /* 0x000e220000000800 */
[----:B------:R-:W-:Y:S01]  /*00e0*/  VIMNMX R0, PT, PT, R7, R2, PT ;  /* 0x0000000207007248 */ /* 0x000fe20003fe0100 */
[----:B------:R-:W1:Y:S03]  /*00f0*/  LDCU.64 UR4, c[0x0][0x358] ;  /* 0x00006b00ff0477ac */ /* 0x000e660008000a00 */
[----:B0-----:R-:W-:Y:S01]  /*0100*/  ISETP.GE.AND P0, PT, R0, R3, PT ;  /* 0x000000030000720c */ /* 0x001fe20003f06270 */
[----:B------:R-:W-:-:S12]  /*0110*/  IMAD R0, R2, UR6, R7 ;  /* 0x0000000602007c24 */ /* 0x000fd8000f8e0207 */
[----:B-1----:R-:W-:Y:S05]  /*0120*/  @P0 BRA `(.L_x_30) ;  /* 0x0000000000b40947 */ /* 0x002fea0003800000 */
[----:B------:R-:W0:Y:S01]  /*0130*/  I2F.F64 R4, R3 ;  /* 0x0000000300047312 */ /* 0x000e220000201c00 */
[----:B------:R-:W-:Y:S01]  /*0140*/  UMOV UR8, 0x667f3bcd ;  /* 0x667f3bcd00087882 */ /* 0x000fe20000000000 */
[----:B------:R-:W-:Y:S01]  /*0150*/  UMOV UR9, 0x3ff6a09e ;  /* 0x3ff6a09e00097882 */ /* 0x000fe20000000000 */
[----:B------:R-:W-:Y:S01]  /*0160*/  IMAD.MOV.U32 R8, RZ, RZ, 0x1 ;  /* 0x00000001ff087424 */ /* 0x000fe200078e00ff */
[C---:B------:R-:W-:Y:S01]  /*0170*/  ISETP.GE.AND P0, PT, R7.reuse, R3, PT ;  /* 0x000000030700720c */ /* 0x040fe20003f06270 */
[----:B------:R-:W-:Y:S03]  /*0180*/  BSSY.RECONVERGENT B0, `(.L_x_31) ;  /* 0x0000015000007945 */ /* 0x000fe60003800200 */
[----:B------:R-:W-:-:S05]  /*0190*/  SEL R2, R7, R2, !P0 ;  /* 0x0000000207027207 */ /* 0x000fca0004000000 */
[----:B------:R-:W-:Y:S01]  /*01a0*/  IMAD.IADD R6, R3, 0x1, -R2 ;  /* 0x0000000103067824 */ /* 0x000fe200078e0a02 */
[----:B0-----:R-:W-:-:S05]  /*01b0*/  DMUL R4, R4, 4 ;  /* 0x4010000004047828 */ /* 0x001fca0000000000 */
[----:B------:R-:W0:Y:S03]  /*01c0*/  I2F.F64 R6, R6 ;  /* 0x0000000600067312 */ /* 0x000e260000201c00 */
[----:B------:R-:W-:-:S06]  /*01d0*/  DMUL R4, R4, UR8 ;  /* 0x0000000804047c28 */ /* 0x000fcc0008000000 */
[----:B------:R-:W1:Y:S01]  /*01e0*/  MUFU.RCP64H R9, R5 ;  /* 0x0000000500097308 */ /* 0x000e620000001800 */
[----:B0-----:R-:W-:Y:S01]  /*01f0*/  FSETP.GEU.AND P1, PT, |R7|, 6.5827683646048100446e-37, PT ;  /* 0x036000000700780b */ /* 0x001fe20003f2e200 */
[----:B-1----:R-:W-:-:S08]  /*0200*/  DFMA R10, -R4, R8, 1 ;  /* 0x3ff00000040a742b */ /* 0x002fd00000000108 */
[----:B------:R-:W-:-:S08]  /*0210*/  DFMA R10, R10, R10, R10 ;  /* 0x0000000a0a0a722b */ /* 0x000fd0000000000a */
[----:B------:R-:W-:-:S08]  /*0220*/  DFMA R10, R8, R10, R8 ;  /* 0x0000000a080a722b */ /* 0x000fd00000000008 */
[----:B------:R-:W-:-:S08]  /*0230*/  DFMA R2, -R4, R10, 1 ;  /* 0x3ff000000402742b */ /* 0x000fd0000000010a */
[----:B------:R-:W-:-:S08]  /*0240*/  DFMA R2, R10, R2, R10 ;  /* 0x000000020a02722b */ /* 0x000fd0000000000a */
[----:B------:R-:W-:-:S08]  /*0250*/  DMUL R8, R6, R2 ;  /* 0x0000000206087228 */ /* 0x000fd00000000000 */
[----:B------:R-:W-:-:S08]  /*0260*/  DFMA R10, -R4, R8, R6 ;  /* 0x00000008040a722b */ /* 0x000fd00000000106 */
[----:B------:R-:W-:-:S10]  /*0270*/  DFMA R2, R2, R10, R8 ;  /* 0x0000000a0202722b */ /* 0x000fd40000000008 */
[----:B------:R-:W-:-:S05]  /*0280*/  FFMA R8, RZ, R5, R3 ;  /* 0x00000005ff087223 */ /* 0x000fca0000000003 */
[----:B------:R-:W-:-:S13]  /*0290*/  FSETP.GT.AND P0, PT, |R8|, 1.469367938527859385e-39, PT ;  /* 0x001000000800780b */ /* 0x000fda0003f04200 */
[----:B------:R-:W-:Y:S05]  /*02a0*/  @P0 BRA P1, `(.L_x_32) ;  /* 0x0000000000080947 */ /* 0x000fea0000800000 */
[----:B------:R-:W-:-:S07]  /*02b0*/  MOV R10, 0x2d0 ;  /* 0x000002d0000a7802 */ /* 0x000fce0000000f00 */
[----:B------:R-:W-:Y:S05]  /*02c0*/  CALL.REL.NOINC `($__internal_0_$__cuda_sm20_div_rn_f64_full) ;  /* 0x0000000400187944 */ /* 0x000fea0003c00000 */
.L_x_32:
[----:B------:R-:W-:Y:S05]  /*02d0*/  BSYNC.RECONVERGENT B0 ;  /* 0x0000000000007941 */ /* 0x000fea0003800200 */
.L_x_31:
[----:B------:R-:W0:Y:S02]  /*02e0*/  LDC.64 R4, c[0x0][0x380] ;  /* 0x0000e000ff047b82 */ /* 0x000e240000000a00 */
[----:B0-----:R-:W-:-:S05]  /*02f0*/  IMAD.WIDE R4, R0, 0x4, R4 ;  /* 0x0000000400047825 */ /* 0x001fca00078e0204 */
[----:B------:R-:W2:Y:S01]  /*0300*/  LDG.E R9, desc[UR4][R4.64] ;  /* 0x0000000404097981 */ /* 0x000ea2000c1e1900 */
[----:B------:R-:W0:Y:S01]  /*0310*/  F2F.F32.F64 R2, R2 ;  /* 0x0000000200027310 */ /* 0x000e220000301000 */
[----:B------:R-:W-:Y:S02]  /*0320*/  IMAD.MOV.U32 R7, RZ, RZ, 0x3bbb989d ;  /* 0x3bbb989dff077424 */ /* 0x000fe400078e00ff */
[----:B------:R-:W-:Y:S02]  /*0330*/  IMAD.MOV.U32 R11, RZ, RZ, 0x437c0000 ;  /* 0x437c0000ff0b7424 */ /* 0x000fe400078e00ff */
[----:B0-----:R-:W-:-:S04]  /*0340*/  FMUL R0, R2, -R2 ;  /* 0x8000000202007220 */ /* 0x001fc80000400000 */
[----:B------:R-:W-:-:S04]  /*0350*/  FFMA.SAT R6, R0, R7, 0.5 ;  /* 0x3f00000000067423 */ /* 0x000fc80000002007 */
[----:B------:R-:W-:-:S04]  /*0360*/  FFMA.RM R6, R6, R11, 12582913 ;  /* 0x4b40000106067423 */ /* 0x000fc8000000400b */
[C---:B------:R-:W-:Y:S01]  /*0370*/  FADD R7, R6.reuse, -12583039 ;  /* 0xcb40007f06077421 */ /* 0x040fe20000000000 */
[----:B------:R-:W-:-:S03]  /*0380*/  IMAD.SHL.U32 R6, R6, 0x800000, RZ ;  /* 0x0080000006067824 */ /* 0x000fc600078e00ff */
[----:B------:R-:W-:-:S04]  /*0390*/  FFMA R7, R0, 1.4426950216293334961, -R7 ;  /* 0x3fb8aa3b00077823 */ /* 0x000fc80000000807 */
[----:B------:R-:W-:-:S06]  /*03a0*/  FFMA R7, R0, 1.925963033500011079e-08, R7 ;  /* 0x32a5706000077823 */ /* 0x000fcc0000000007 */
[----:B------:R-:W0:Y:S02]  /*03b0*/  MUFU.EX2 R7, R7 ;  /* 0x0000000700077308 */ /* 0x000e240000000800 */
[----:B0-----:R-:W-:-:S04]  /*03c0*/  FMUL R6, R6, R7 ;  /* 0x0000000706067220 */ /* 0x001fc80000400000 */
[----:B--2---:R-:W-:-:S05]  /*03d0*/  FMUL R9, R6, R9 ;  /* 0x0000000906097220 */ /* 0x004fca0000400000 */
[----:B------:R-:W-:Y:S01]  /*03e0*/  STG.E desc[UR4][R4.64], R9 ;  /* 0x0000000904007986 */ /* 0x000fe2000c101904 */
[----:B------:R-:W-:Y:S05]  /*03f0*/  EXIT ;  /* 0x000000000000794d */ /* 0x000fea0003800000 */
.L_x_30:
[C---:B------:R-:W-:Y:S02]  /*0400*/  IADD3 R5, PT, PT, -R3.reuse, UR7, RZ ;  /* 0x0000000703057c10 */ /* 0x040fe4000fffe1ff */
[----:B------:R-:W-:Y:S02]  /*0410*/  IADD3 R6, PT, PT, -R3, UR6, RZ ;  /* 0x0000000603067c10 */ /* 0x000fe4000fffe1ff */
[----:B------:R-:W-:Y:S02]  /*0420*/  ISETP.GT.AND P0, PT, R2, R5, PT ;  /* 0x000000050200720c */ /* 0x000fe40003f04270 */
[----:B------:R-:W-:-:S13]  /*0430*/  ISETP.LE.AND P1, PT, R7, R6, PT ;  /* 0x000000060700720c */ /* 0x000fda0003f23270 */
[----:B------:R-:W-:Y:S05]  /*0440*/  @!P0 EXIT P1 ;  /* 0x000000000000894d */ /* 0x000fea0000800000 */
[----:B------:R-:W0:Y:S01]  /*0450*/  I2F.F64 R4, R3 ;  /* 0x0000000300047312 */ /* 0x000e220000201c00 */
[----:B------:R-:W-:Y:S01]  /*0460*/  UMOV UR8, 0x667f3bcd ;  /* 0x667f3bcd00087882 */ /* 0x000fe20000000000 */
[----:B------:R-:W-:Y:S01]  /*0470*/  UMOV UR9, 0x3ff6a09e ;  /* 0x3ff6a09e00097882 */ /* 0x000fe20000000000 */
[----:B------:R-:W-:Y:S01]  /*0480*/  IMAD.MOV.U32 R8, RZ, RZ, 0x1 ;  /* 0x00000001ff087424 */ /* 0x000fe200078e00ff */
[C---:B------:R-:W-:Y:S01]  /*0490*/  ISETP.GT.AND P0, PT, R7.reuse, R6, PT ;  /* 0x000000060700720c */ /* 0x040fe20003f04270 */
[----:B------:R-:W-:Y:S01]  /*04a0*/  VIADD R6, R7, -UR6 ;  /* 0x8000000607067c36 */ /* 0x000fe20008000000 */
[----:B------:R-:W-:Y:S01]  /*04b0*/  BSSY.RECONVERGENT B0, `(.L_x_33) ;  /* 0x0000015000007945 */ /* 0x000fe20003800200 */
[----:B0-----:R-:W-:-:S10]  /*04c0*/  DMUL R4, R4, 4 ;  /* 0x4010000004047828 */ /* 0x001fd40000000000 */
[----:B------:R-:W-:-:S04]  /*04d0*/  @!P0 VIADD R6, R2, -UR7 ;  /* 0x8000000702068c36 */ /* 0x000fc80008000000 */
[----:B------:R-:W-:Y:S01]  /*04e0*/  IMAD.IADD R6, R6, 0x1, R3 ;  /* 0x0000000106067824 */ /* 0x000fe200078e0203 */
[----:B------:R-:W-:-:S05]  /*04f0*/  DMUL R4, R4, UR8 ;  /* 0x0000000804047c28 */ /* 0x000fca0008000000 */
[----:B------:R-:W0:Y:S08]  /*0500*/  I2F.F64 R6, R6 ;  /* 0x0000000600067312 */ /* 0x000e300000201c00 */
        /* <DEDUP_REMOVED lines=15> */
.L_x_34:
[----:B------:R-:W-:Y:S05]  /*0600*/  BSYNC.RECONVERGENT B0 ;  /* 0x0000000000007941 */ /* 0x000fea0003800200 */
.L_x_33:
        /* <DEDUP_REMOVED lines=18> */
        .weak           $__internal_0_$__cuda_sm20_div_rn_f64_full
        .type           $__internal_0_$__cuda_sm20_div_rn_f64_full,@function
        .size           $__internal_0_$__cuda_sm20_div_rn_f64_full,(.L_x_94 - $__internal_0_$__cuda_sm20_div_rn_f64_full)
$__internal_0_$__cuda_sm20_div_rn_f64_full:
[C---:B------:R-:W-:Y:S01]  /*0730*/  FSETP.GEU.AND P0, PT, |R5|.reuse, 1.469367938527859385e-39, PT ;  /* 0x001000000500780b */ /* 0x040fe20003f0e200 */
[----:B------:R-:W-:Y:S01]  /*0740*/  IMAD.MOV.U32 R16, RZ, RZ, 0x1 ;  /* 0x00000001ff107424 */ /* 0x000fe200078e00ff */
[----:B------:R-:W-:Y:S01]  /*0750*/  LOP3.LUT R2, R5, 0x800fffff, RZ, 0xc0, !PT ;  /* 0x800fffff05027812 */ /* 0x000fe200078ec0ff */
[----:B------:R-:W-:Y:S01]  /*0760*/  BSSY.RECONVERGENT B1, `(.L_x_35) ;  /* 0x0000055000017945 */ /* 0x000fe20003800200 */
[C---:B------:R-:W-:Y:S02]  /*0770*/  FSETP.GEU.AND P2, PT, |R7|.reuse, 1.469367938527859385e-39, PT ;  /* 0x001000000700780b */ /* 0x040fe40003f4e200 */
[----:B------:R-:W-:Y:S02]  /*0780*/  LOP3.LUT R3, R2, 0x3ff00000, RZ, 0xfc, !PT ;  /* 0x3ff0000002037812 */ /* 0x000fe400078efcff */
[----:B------:R-:W-:Y:S02]  /*0790*/  MOV R2, R4 ;  /* 0x0000000400027202 */ /* 0x000fe40000000f00 */
[----:B------:R-:W-:-:S02]  /*07a0*/  LOP3.LUT R11, R7, 0x7ff00000, RZ, 0xc0, !PT ;  /* 0x7ff00000070b7812 */ /* 0x000fc400078ec0ff */
[----:B------:R-:W-:Y:S01]  /*07b0*/  LOP3.LUT R14, R5, 0x7ff00000, RZ, 0xc0, !PT ;  /* 0x7ff00000050e7812 */ /* 0x000fe200078ec0ff */
[----:B------:R-:W-:-:S03]  /*07c0*/  @!P0 DMUL R2, R4, 8.98846567431157953865e+307 ;  /* 0x7fe0000004028828 */ /* 0x000fc60000000000 */
[----:B------:R-:W-:Y:S01]  /*07d0*/  ISETP.GE.U32.AND P1, PT, R11, R14, PT ;  /* 0x0000000e0b00720c */ /* 0x000fe20003f26070 */
[----:B------:R-:W-:Y:S01]  /*07e0*/  @!P2 IMAD.MOV.U32 R18, RZ, RZ, RZ ;  /* 0x000000ffff12a224 */ /* 0x000fe200078e00ff */
[----:B------:R-:W-:Y:S01]  /*07f0*/  @!P2 LOP3.LUT R12, R5, 0x7ff00000, RZ, 0xc0, !PT ;  /* 0x7ff00000050ca812 */ /* 0x000fe200078ec0ff */
[----:B------:R-:W0:Y:S03]  /*0800*/  MUFU.RCP64H R17, R3 ;  /* 0x0000000300117308 */ /* 0x000e260000001800 */
[----:B------:R-:W-:Y:S01]  /*0810*/  @!P2 ISETP.GE.U32.AND P3, PT, R11, R12, PT ;  /* 0x0000000c0b00a20c */ /* 0x000fe20003f66070 */
[----:B------:R-:W-:-:S05]  /*0820*/  IMAD.MOV.U32 R12, RZ, RZ, 0x1ca00000 ;  /* 0x1ca00000ff0c7424 */ /* 0x000fca00078e00ff */
[----:B------:R-:W-:-:S04]  /*0830*/  @!P2 SEL R13, R12, 0x63400000, !P3 ;  /* 0x634000000c0da807 */ /* 0x000fc80005800000 */
[----:B------:R-:W-:Y:S01]  /*0840*/  @!P2 LOP3.LUT R13, R13, 0x80000000, R7, 0xf8, !PT ;  /* 0x800000000d0da812 */ /* 0x000fe200078ef807 */
[----:B0-----:R-:W-:-:S03]  /*0850*/  DFMA R8, R16, -R2, 1 ;  /* 0x3ff000001008742b */ /* 0x001fc60000000802 */
[----:B------:R-:W-:-:S05]  /*0860*/  @!P2 LOP3.LUT R19, R13, 0x100000, RZ, 0xfc, !PT ;  /* 0x001000000d13a812 */ /* 0x000fca00078efcff */
[----:B------:R-:W-:-:S08]  /*0870*/  DFMA R8, R8, R8, R8 ;  /* 0x000000080808722b */ /* 0x000fd00000000008 */
[----:B------:R-:W-:Y:S01]  /*0880*/  DFMA R16, R16, R8, R16 ;  /* 0x000000081010722b */ /* 0x000fe20000000010 */
[----:B------:R-:W-:Y:S01]  /*0890*/  SEL R9, R12, 0x63400000, !P1 ;  /* 0x634000000c097807 */ /* 0x000fe20004800000 */
[----:B------:R-:W-:-:S03]  /*08a0*/  IMAD.MOV.U32 R8, RZ, RZ, R6 ;  /* 0x000000ffff087224 */ /* 0x000fc600078e0006 */
[----:B------:R-:W-:-:S03]  /*08b0*/  LOP3.LUT R9, R9, 0x800fffff, R7, 0xf8, !PT ;  /* 0x800fffff09097812 */ /* 0x000fc600078ef807 */
[----:B------:R-:W-:-:S03]  /*08c0*/  DFMA R20, R16, -R2, 1 ;  /* 0x3ff000001014742b */ /* 0x000fc60000000802 */
[----:B------:R-:W-:-:S05]  /*08d0*/  @!P2 DFMA R8, R8, 2, -R18 ;  /* 0x400000000808a82b */ /* 0x000fca0000000812 */
[----:B------:R-:W-:Y:S01]  /*08e0*/  DFMA R16, R16, R20, R16 ;  /* 0x000000141010722b */ /* 0x000fe20000000010 */
[----:B------:R-:W-:Y:S02]  /*08f0*/  IMAD.MOV.U32 R21, RZ, RZ, R11 ;  /* 0x000000ffff157224 */ /* 0x000fe400078e000b */
[----:B------:R-:W-:Y:S01]  /*0900*/  IMAD.MOV.U32 R20, RZ, RZ, R14 ;  /* 0x000000ffff147224 */ /* 0x000fe200078e000e */
[----:B------:R-:W-:Y:S02]  /*0910*/  @!P0 LOP3.LUT R20, R3, 0x7ff00000, RZ, 0xc0, !PT ;  /* 0x7ff0000003148812 */ /* 0x000fe400078ec0ff */
[----:B------:R-:W-:Y:S02]  /*0920*/  @!P2 LOP3.LUT R21, R9, 0x7ff00000, RZ, 0xc0, !PT ;  /* 0x7ff000000915a812 */ /* 0x000fe400078ec0ff */
[----:B------:R-:W-:Y:S01]  /*0930*/  DMUL R18, R16, R8 ;  /* 0x0000000810127228 */ /* 0x000fe20000000000 */
[----:B------:R-:W-:Y:S02]  /*0940*/  VIADD R22, R20, 0xffffffff ;  /* 0xffffffff14167836 */ /* 0x000fe40000000000 */
[----:B------:R-:W-:-:S05]  /*0950*/  VIADD R13, R21, 0xffffffff ;  /* 0xffffffff150d7836 */ /* 0x000fca0000000000 */
[----:B------:R-:W-:Y:S01]  /*0960*/  DFMA R14, R18, -R2, R8 ;  /* 0x80000002120e722b */ /* 0x000fe20000000008 */
[----:B------:R-:W-:-:S04]  /*0970*/  ISETP.GT.U32.AND P0, PT, R13, 0x7feffffe, PT ;  /* 0x7feffffe0d00780c */ /* 0x000fc80003f04070 */
[----:B------:R-:W-:-:S03]  /*0980*/  ISETP.GT.U32.OR P0, PT, R22, 0x7feffffe, P0 ;  /* 0x7feffffe1600780c */ /* 0x000fc60000704470 */
[----:B------:R-:W-:-:S10]  /*0990*/  DFMA R14, R16, R14, R18 ;  /* 0x0000000e100e722b */ /* 0x000fd40000000012 */
[----:B------:R-:W-:Y:S05]  /*09a0*/  @P0 BRA `(.L_x_36) ;  /* 0x00000000006c0947 */ /* 0x000fea0003800000 */
[----:B------:R-:W-:-:S04]  /*09b0*/  LOP3.LUT R16, R5, 0x7ff00000, RZ, 0xc0, !PT ;  /* 0x7ff0000005107812 */ /* 0x000fc800078ec0ff */
[CC--:B------:R-:W-:Y:S02]  /*09c0*/  VIADDMNMX R6, R11.reuse, -R16.reuse, 0xb9600000, !PT ;  /* 0xb96000000b067446 */ /* 0x0c0fe40007800910 */
[----:B------:R-:W-:Y:S02]  /*09d0*/  ISETP.GE.U32.AND P0, PT, R11, R16, PT ;  /* 0x000000100b00720c */ /* 0x000fe40003f06070 */
[----:B------:R-:W-:Y:S02]  /*09e0*/  VIMNMX R6, PT, PT, R6, 0x46a00000, PT ;  /* 0x46a0000006067848 */ /* 0x000fe40003fe0100 */
[----:B------:R-:W-:-:S04]  /*09f0*/  SEL R11, R12, 0x63400000, !P0 ;  /* 0x634000000c0b7807 */ /* 0x000fc80004000000 */
[----:B------:R-:W-:Y:S01]  /*0a00*/  IADD3 R11, PT, PT, -R11, R6, RZ ;  /* 0x000000060b0b7210 */ /* 0x000fe20007ffe1ff */
[----:B------:R-:W-:-:S04]  /*0a10*/  IMAD.MOV.U32 R6, RZ, RZ, RZ ;  /* 0x000000ffff067224 */ /* 0x000fc800078e00ff */
[----:B------:R-:W-:-:S06]  /*0a20*/  VIADD R7, R11, 0x7fe00000 ;  /* 0x7fe000000b077836 */ /* 0x000fcc0000000000 */
[----:B------:R-:W-:-:S10]  /*0a30*/  DMUL R12, R14, R6 ;  /* 0x000000060e0c7228 */ /* 0x000fd40000000000 */
[----:B------:R-:W-:-:S13]  /*0a40*/  FSETP.GTU.AND P0, PT, |R13|, 1.469367938527859385e-39, PT ;  /* 0x001000000d00780b */ /* 0x000fda0003f0c200 */
[----:B------:R-:W-:Y:S05]  /*0a50*/  @P0 BRA `(.L_x_37) ;  /* 0x0000000000940947 */ /* 0x000fea0003800000 */
[----:B------:R-:W-:Y:S01]  /*0a60*/  DFMA R2, R14, -R2, R8 ;  /* 0x800000020e02722b */ /* 0x000fe20000000008 */
[----:B------:R-:W-:-:S09]  /*0a70*/  IMAD.MOV.U32 R6, RZ, RZ, RZ ;  /* 0x000000ffff067224 */ /* 0x000fd200078e00ff */
[C---:B------:R-:W-:Y:S02]  /*0a80*/  FSETP.NEU.AND P0, PT, R3.reuse, RZ, PT ;  /* 0x000000ff0300720b */ /* 0x040fe40003f0d000 */
[----:B------:R-:W-:-:S04]  /*0a90*/  LOP3.LUT R5, R3, 0x80000000, R5, 0x48, !PT ;  /* 0x8000000003057812 */ /* 0x000fc800078e4805 */
[----:B------:R-:W-:-:S07]  /*0aa0*/  LOP3.LUT R7, R5, R7, RZ, 0xfc, !PT ;  /* 0x0000000705077212 */ /* 0x000fce00078efcff */
[----:B------:R-:W-:Y:S05]  /*0ab0*/  @!P0 BRA `(.L_x_37) ;  /* 0x00000000007c8947 */ /* 0x000fea0003800000 */
[----:B------:R-:W-:Y:S01]  /*0ac0*/  IMAD.MOV R3, RZ, RZ, -R11 ;  /* 0x000000ffff037224 */ /* 0x000fe200078e0a0b */
[----:B------:R-:W-:Y:S01]  /*0ad0*/  DMUL.RP R6, R14, R6 ;  /* 0x000000060e067228 */ /* 0x000fe20000008000 */
[----:B------:R-:W-:-:S06]  /*0ae0*/  IMAD.MOV.U32 R2, RZ, RZ, RZ ;  /* 0x000000ffff027224 */ /* 0x000fcc00078e00ff */
[----:B------:R-:W-:-:S03]  /*0af0*/  DFMA R2, R12, -R2, R14 ;  /* 0x800000020c02722b */ /* 0x000fc6000000000e */
[----:B------:R-:W-:-:S03]  /*0b00*/  LOP3.LUT R5, R7, R5, RZ, 0x3c, !PT ;  /* 0x0000000507057212 */ /* 0x000fc600078e3cff */
[----:B------:R-:W-:-:S04]  /*0b10*/  IADD3 R2, PT, PT, -R11, -0x43300000, RZ ;  /* 0xbcd000000b027810 */ /* 0x000fc80007ffe1ff */
[----:B------:R-:W-:-:S04]  /*0b20*/  FSETP.NEU.AND P0, PT, |R3|, R2, PT ;  /* 0x000000020300720b */ /* 0x000fc80003f0d200 */
[----:B------:R-:W-:Y:S02]  /*0b30*/  FSEL R12, R6, R12, !P0 ;  /* 0x0000000c060c7208 */ /* 0x000fe40004000000 */
[----:B------:R-:W-:Y:S01]  /*0b40*/  FSEL R13, R5, R13, !P0 ;  /* 0x0000000d050d7208 */ /* 0x000fe20004000000 */
[----:B------:R-:W-:Y:S06]  /*0b50*/  BRA `(.L_x_37) ;  /* 0x0000000000547947 */ /* 0x000fec0003800000 */
.L_x_36:
[----:B------:R-:W-:-:S14]  /*0b60*/  DSETP.NAN.AND P0, PT, R6, R6, PT ;  /* 0x000000060600722a */ /* 0x000fdc0003f08000 */
[----:B------:R-:W-:Y:S05]  /*0b70*/  @P0 BRA `(.L_x_38) ;  /* 0x0000000000440947 */ /* 0x000fea0003800000 */
[----:B------:R-:W-:-:S14]  /*0b80*/  DSETP.NAN.AND P0, PT, R4, R4, PT ;  /* 0x000000040400722a */ /* 0x000fdc0003f08000 */
[----:B------:R-:W-:Y:S05]  /*0b90*/  @P0 BRA `(.L_x_39) ;  /* 0x0000000000300947 */ /* 0x000fea0003800000 */
[----:B------:R-:W-:Y:S01]  /*0ba0*/  ISETP.NE.AND P0, PT, R21, R20, PT ;  /* 0x000000141500720c */ /* 0x000fe20003f05270 */
[----:B------:R-:W-:Y:S02]  /*0bb0*/  IMAD.MOV.U32 R12, RZ, RZ, 0x0 ;  /* 0x00000000ff0c7424 */ /* 0x000fe400078e00ff */
[----:B------:R-:W-:-:S10]  /*0bc0*/  IMAD.MOV.U32 R13, RZ, RZ, -0x80000 ;  /* 0xfff80000ff0d7424 */ /* 0x000fd400078e00ff */
[----:B------:R-:W-:Y:S05]  /*0bd0*/  @!P0 BRA `(.L_x_37) ;  /* 0x0000000000348947 */ /* 0x000fea0003800000 */
[----:B------:R-:W-:Y:S02]  /*0be0*/  ISETP.NE.AND P0, PT, R21, 0x7ff00000, PT ;  /* 0x7ff000001500780c */ /* 0x000fe40003f05270 */
[----:B------:R-:W-:Y:S02]  /*0bf0*/  LOP3.LUT R13, R7, 0x80000000, R5, 0x48, !PT ;  /* 0x80000000070d7812 */ /* 0x000fe400078e4805 */
[----:B------:R-:W-:-:S13]  /*0c00*/  ISETP.EQ.OR P0, PT, R20, RZ, !P0 ;  /* 0x000000ff1400720c */ /* 0x000fda0004702670 */
[----:B------:R-:W-:Y:S01]  /*0c10*/  @P0 LOP3.LUT R2, R13, 0x7ff00000, RZ, 0xfc, !PT ;  /* 0x7ff000000d020812 */ /* 0x000fe200078efcff */
[----:B------:R-:W-:Y:S01]  /*0c20*/  @!P0 IMAD.MOV.U32 R12, RZ, RZ, RZ ;  /* 0x000000ffff0c8224 */ /* 0x000fe200078e00ff */
[----:B------:R-:W-:-:S03]  /*0c30*/  @P0 MOV R12, RZ ;  /* 0x000000ff000c0202 */ /* 0x000fc60000000f00 */
[----:B------:R-:W-:Y:S01]  /*0c40*/  @P0 IMAD.MOV.U32 R13, RZ, RZ, R2 ;  /* 0x000000ffff0d0224 */ /* 0x000fe200078e0002 */
[----:B------:R-:W-:Y:S06]  /*0c50*/  BRA `(.L_x_37) ;  /* 0x0000000000147947 */ /* 0x000fec0003800000 */
.L_x_39:
[----:B------:R-:W-:Y:S01]  /*0c60*/  LOP3.LUT R13, R5, 0x80000, RZ, 0xfc, !PT ;  /* 0x00080000050d7812 */ /* 0x000fe200078efcff */
[----:B------:R-:W-:Y:S01]  /*0c70*/  IMAD.MOV.U32 R12, RZ, RZ, R4 ;  /* 0x000000ffff0c7224 */ /* 0x000fe200078e0004 */
[----:B------:R-:W-:Y:S06]  /*0c80*/  BRA `(.L_x_37) ;  /* 0x0000000000087947 */ /* 0x000fec0003800000 */
.L_x_38:
[----:B------:R-:W-:Y:S01]  /*0c90*/  LOP3.LUT R13, R7, 0x80000, RZ, 0xfc, !PT ;  /* 0x00080000070d7812 */ /* 0x000fe200078efcff */
[----:B------:R-:W-:-:S07]  /*0ca0*/  IMAD.MOV.U32 R12, RZ, RZ, R6 ;  /* 0x000000ffff0c7224 */ /* 0x000fce00078e0006 */
.L_x_37:
[----:B------:R-:W-:Y:S05]  /*0cb0*/  BSYNC.RECONVERGENT B1 ;  /* 0x0000000000017941 */ /* 0x000fea0003800200 */
.L_x_35:
[----:B------:R-:W-:Y:S02]  /*0cc0*/  IMAD.MOV.U32 R11, RZ, RZ, 0x0 ;  /* 0x00000000ff0b7424 */ /* 0x000fe400078e00ff */
[----:B------:R-:W-:Y:S02]  /*0cd0*/  IMAD.MOV.U32 R2, RZ, RZ, R12 ;  /* 0x000000ffff027224 */ /* 0x000fe400078e000c */
[----:B------:R-:W-:Y:S01]  /*0ce0*/  IMAD.MOV.U32 R3, RZ, RZ, R13 ;  /* 0x000000ffff037224 */ /* 0x000fe200078e000d */
[----:B------:R-:W-:Y:S06]  /*0cf0*/  RET.REL.NODEC R10 `(_Z15spongeKernelOLDPfiii) ;  /* 0xfffffff00ac07950 */ /* 0x000fec0003c3ffff */
.L_x_40:
        /* <DEDUP_REMOVED lines=16> */
.L_x_94:


//--------------------- .text._Z12spongeKernelPfiii --------------------------
	.section	.text._Z12spongeKernelPfiii,"ax",@progbits
	.align	128
        .global         _Z12spongeKernelPfiii
        .type           _Z12spongeKernelPfiii,@function
        .size           _Z12spongeKernelPfiii,(.L_x_96 - _Z12spongeKernelPfiii)
        .other          _Z12spongeKernelPfiii,@"STO_CUDA_ENTRY STV_DEFAULT"
_Z12spongeKernelPfiii:
.text._Z12spongeKernelPfiii:
        /* <DEDUP_REMOVED lines=19> */
[C---:B------:R-:W-:Y:S01]  /*0130*/  ISETP.GE.AND P0, PT, R0.reuse, R7, PT ;  /* 0x000000070000720c */ /* 0x040fe20003f06270 */
[----:B------:R-:W-:Y:S03]  /*0140*/  BSSY.RECONVERGENT B0, `(.L_x_42) ;  /* 0x0000009000007945 */ /* 0x000fe60003800200 */
[----:B------:R-:W-:-:S05]  /*0150*/  SEL R0, R0, R3, !P0 ;  /* 0x0000000300007207 */ /* 0x000fca0004000000 */
[----:B------:R-:W-:Y:S01]  /*0160*/  IMAD.IADD R4, R7, 0x1, -R0 ;  /* 0x0000000107047824 */ /* 0x000fe200078e0a00 */
[----:B------:R-:W-:-:S03]  /*0170*/  MOV R0, 0x1d0 ;  /* 0x000001d000007802 */ /* 0x000fc60000000f00 */
[----:B------:R-:W0:Y:S02]  /*0180*/  I2F.F64 R26, R4 ;  /* 0x00000004001a7312 */ /* 0x000e240000201c00 */
[----:B0-----:R-:W-:-:S08]  /*0190*/  DADD R26, R26, -1 ;  /* 0xbff000001a1a7429 */ /* 0x001fd00000000000 */
[----:B------:R-:W-:-:S10]  /*01a0*/  DADD R6, -RZ, |R26| ;  /* 0x00000000ff067229 */ /* 0x000fd4000000051a */
[----:B------:R-:W-:-:S07]  /*01b0*/  IMAD.MOV.U32 R3, RZ, RZ, R7 ;  /* 0x000000ffff037224 */ /* 0x000fce00078e0007 */
[----:B------:R-:W-:Y:S05]  /*01c0*/  CALL.REL.NOINC `($_Z12spongeKernelPfiii$__internal_accurate_pow) ;  /* 0x0000001400687944 */ /* 0x000fea0003c00000 */
[----:B------:R-:W-:Y:S05]  /*01d0*/  BSYNC.RECONVERGENT B0 ;  /* 0x0000000000007941 */ /* 0x000fea0003800200 */
.L_x_42:
[C---:B------:R-:W-:Y:S01]  /*01e0*/  DADD R6, R26.reuse, 2 ;  /* 0x400000001a067429 */ /* 0x040fe20000000000 */
[----:B------:R-:W0:Y:S01]  /*01f0*/  LDCU UR8, c[0x0][0x390] ;  /* 0x00007200ff0877ac */ /* 0x000e220008000800 */
[----:B------:R-:W-:Y:S01]  /*0200*/  DSETP.NEU.AND P1, PT, R26, RZ, PT ;  /* 0x000000ff1a00722a */ /* 0x000fe20003f2d000 */
[----:B------:R-:W-:Y:S01]  /*0210*/  BSSY.RECONVERGENT B0, `(.L_x_43) ;  /* 0x0000012000007945 */ /* 0x000fe20003800200 */
[----:B------:R-:W-:Y:S01]  /*0220*/  MOV R0, 0x330 ;  /* 0x0000033000007802 */ /* 0x000fe20000000f00 */
[----:B------:R-:W-:-:S05]  /*0230*/  UMOV UR9, 0x3fbaf8e8 ;  /* 0x3fbaf8e800097882 */ /* 0x000fca0000000000 */
[----:B------:R-:W-:-:S04]  /*0240*/  LOP3.LUT R6, R7, 0x7ff00000, RZ, 0xc0, !PT ;  /* 0x7ff0000007067812 */ /* 0x000fc800078ec0ff */
[----:B------:R-:W-:Y:S02]  /*0250*/  ISETP.NE.AND P0, PT, R6, 0x7ff00000, PT ;  /* 0x7ff000000600780c */ /* 0x000fe40003f05270 */
[----:B------:R-:W-:Y:S01]  /*0260*/  @!P1 CS2R R4, SRZ ;  /* 0x0000000000049805 */ /* 0x000fe2000001ff00 */
[----:B0-----:R-:W0:Y:S01]  /*0270*/  I2F.F64 R6, UR8 ;  /* 0x0000000800067d12 */ /* 0x001e220008201c00 */
[----:B------:R-:W-:-:S09]  /*0280*/  UMOV UR8, 0xa0000000 ;  /* 0xa000000000087882 */ /* 0x000fd20000000000 */
[----:B------:R-:W-:Y:S02]  /*0290*/  DSETP.NEU.OR P0, PT, |R26|, +INF , P0 ;  /* 0x7ff000001a00742a */ /* 0x000fe4000070d600 */
[----:B0-----:R-:W-:-:S12]  /*02a0*/  DADD R6, -RZ, |R6| ;  /* 0x00000000ff067229 */ /* 0x001fd80000000506 */
[----:B------:R-:W-:Y:S02]  /*02b0*/  @!P0 IMAD.MOV.U32 R4, RZ, RZ, 0x0 ;  /* 0x00000000ff048424 */ /* 0x000fe400078e00ff */
[----:B------:R-:W-:Y:S01]  /*02c0*/  @!P0 IMAD.MOV.U32 R5, RZ, RZ, 0x7ff00000 ;  /* 0x7ff00000ff058424 */ /* 0x000fe200078e00ff */
[----:B------:R-:W-:Y:S01]  /*02d0*/  DSETP.NEU.AND P0, PT, R26, 1, PT ;  /* 0x3ff000001a00742a */ /* 0x000fe20003f0d000 */
[----:B------:R-:W-:-:S04]  /*02e0*/  IMAD.MOV.U32 R3, RZ, RZ, R7 ;  /* 0x000000ffff037224 */ /* 0x000fc800078e0007 */
[----:B------:R-:W-:-:S10]  /*02f0*/  DMUL R4, R4, -UR8 ;  /* 0x8000000804047c28 */ /* 0x000fd40008000000 */
[----:B------:R-:W-:Y:S02]  /*0300*/  FSEL R26, R4, -1.084202172485504434e-19, P0 ;  /* 0xa0000000041a7808 */ /* 0x000fe40000000000 */
[----:B------:R-:W-:-:S07]  /*0310*/  FSEL R27, R5, -1.4607210159301757812, P0 ;  /* 0xbfbaf8e8051b7808 */ /* 0x000fce0000000000 */
[----:B------:R-:W-:Y:S05]  /*0320*/  CALL.REL.NOINC `($_Z12spongeKernelPfiii$__internal_accurate_pow) ;  /* 0x0000001400107944 */ /* 0x000fea0003c00000 */
[----:B------:R-:W-:Y:S05]  /*0330*/  BSYNC.RECONVERGENT B0 ;  /* 0x0000000000007941 */ /* 0x000fea0003800200 */
.L_x_43:
[----:B------:R-:W0:Y:S01]  /*0340*/  LDC R0, c[0x0][0x390] ;  /* 0x0000e400ff007b82 */ /* 0x000e220000000800 */
[----:B------:R-:W-:Y:S01]  /*0350*/  BSSY.RECONVERGENT B0, `(.L_x_44) ;  /* 0x0000018000007945 */ /* 0x000fe20003800200 */
[C---:B0-----:R-:W-:Y:S02]  /*0360*/  ISETP.NE.AND P0, PT, R0.reuse, RZ, PT ;  /* 0x000000ff0000720c */ /* 0x041fe40003f05270 */
[----:B------:R-:W-:-:S11]  /*0370*/  ISETP.NE.AND P1, PT, R0, 0x1, PT ;  /* 0x000000010000780c */ /* 0x000fd60003f25270 */
[----:B------:R-:W-:-:S06]  /*0380*/  @!P0 CS2R R4, SRZ ;  /* 0x0000000000048805 */ /* 0x000fcc000001ff00 */
[----:B------:R-:W-:Y:S02]  /*0390*/  FSEL R7, R5, 1.875, P1 ;  /* 0x3ff0000005077808 */ /* 0x000fe40000800000 */
[----:B------:R-:W-:Y:S01]  /*03a0*/  FSEL R6, R4, RZ, P1 ;  /* 0x000000ff04067208 */ /* 0x000fe20000800000 */
[----:B------:R-:W-:Y:S01]  /*03b0*/  IMAD.MOV.U32 R4, RZ, RZ, 0x1 ;  /* 0x00000001ff047424 */ /* 0x000fe200078e00ff */
[----:B------:R-:W0:Y:S01]  /*03c0*/  MUFU.RCP64H R5, R7 ;  /* 0x0000000700057308 */ /* 0x000e220000001800 */
[----:B------:R-:W-:-:S04]  /*03d0*/  FSETP.GEU.AND P1, PT, |R27|, 6.5827683646048100446e-37, PT ;  /* 0x036000001b00780b */ /* 0x000fc80003f2e200 */
[----:B0-----:R-:W-:-:S08]  /*03e0*/  DFMA R8, -R6, R4, 1 ;  /* 0x3ff000000608742b */ /* 0x001fd00000000104 */
        /* <DEDUP_REMOVED lines=11> */
[----:B------:R-:W-:Y:S05]  /*04a0*/  CALL.REL.NOINC `($__internal_1_$__cuda_sm20_div_rn_f64_full) ;  /* 0x0000000c00387944 */ /* 0x000fea0003c00000 */
[----:B------:R-:W-:Y:S02]  /*04b0*/  IMAD.MOV.U32 R4, RZ, RZ, R12 ;  /* 0x000000ffff047224 */ /* 0x000fe400078e000c */
[----:B------:R-:W-:-:S07]  /*04c0*/  IMAD.MOV.U32 R5, RZ, RZ, R13 ;  /* 0x000000ffff057224 */ /* 0x000fce00078e000d */
.L_x_45:
[----:B------:R-:W-:Y:S05]  /*04d0*/  BSYNC.RECONVERGENT B0 ;  /* 0x0000000000007941 */ /* 0x000fea0003800200 */
.L_x_44:
[----:B------:R-:W0:Y:S02]  /*04e0*/  LDC.64 R6, c[0x0][0x380] ;  /* 0x0000e000ff067b82 */ /* 0x000e240000000a00 */
[----:B0-----:R-:W-:-:S05]  /*04f0*/  IMAD.WIDE R2, R2, 0x4, R6 ;  /* 0x0000000402027825 */ /* 0x001fca00078e0206 */
[----:B------:R-:W2:Y:S01]  /*0500*/  LDG.E R0, desc[UR6][R2.64] ;  /* 0x0000000602007981 */ /* 0x000ea2000c1e1900 */
[----:B------:R-:W-:Y:S01]  /*0510*/  IMAD.MOV.U32 R6, RZ, RZ, 0x652b82fe ;  /* 0x652b82feff067424 */ /* 0x000fe200078e00ff */
[----:B------:R-:W-:Y:S01]  /*0520*/  UMOV UR8, 0xfefa39ef ;  /* 0xfefa39ef00087882 */ /* 0x000fe20000000000 */
[----:B------:R-:W-:Y:S01]  /*0530*/  IMAD.MOV.U32 R7, RZ, RZ, 0x3ff71547 ;  /* 0x3ff71547ff077424 */ /* 0x000fe200078e00ff */
[----:B------:R-:W-:Y:S01]  /*0540*/  UMOV UR9, 0x3fe62e42 ;  /* 0x3fe62e4200097882 */ /* 0x000fe20000000000 */
[----:B------:R-:W-:Y:S01]  /*0550*/  DADD R14, -RZ, -|R4| ;  /* 0x00000000ff0e7229 */ /* 0x000fe20000000d04 */
[----:B------:R-:W-:Y:S03]  /*0560*/  BSSY.RECONVERGENT B0, `(.L_x_46) ;  /* 0x0000038000007945 */ /* 0x000fe60003800200 */
[----:B------:R-:W-:-:S06]  /*0570*/  DFMA R6, |R4|, -R6, 6.75539944105574400000e+15 ;  /* 0x433800000406742b */ /* 0x000fcc0000000a06 */
[----:B------:R-:W-:Y:S02]  /*0580*/  FSETP.GEU.AND P0, PT, |R15|, 4.1917929649353027344, PT ;  /* 0x4086232b0f00780b */ /* 0x000fe40003f0e200 */
[----:B------:R-:W-:-:S08]  /*0590*/  DADD R8, R6, -6.75539944105574400000e+15 ;  /* 0xc338000006087429 */ /* 0x000fd00000000000 */
[----:B------:R-:W-:Y:S01]  /*05a0*/  DFMA R10, R8, -UR8, -|R4| ;  /* 0x80000008080a7c2b */ /* 0x000fe20008000c04 */
[----:B------:R-:W-:Y:S01]  /*05b0*/  UMOV UR8, 0x3b39803f ;  /* 0x3b39803f00087882 */ /* 0x000fe20000000000 */
[----:B------:R-:W-:-:S06]  /*05c0*/  UMOV UR9, 0x3c7abc9e ;  /* 0x3c7abc9e00097882 */ /* 0x000fcc0000000000 */
[----:B------:R-:W-:Y:S01]  /*05d0*/  DFMA R8, R8, -UR8, R10 ;  /* 0x8000000808087c2b */ /* 0x000fe2000800000a */
[----:B------:R-:W-:Y:S01]  /*05e0*/  UMOV UR8, 0x69ce2bdf ;  /* 0x69ce2bdf00087882 */ /* 0x000fe20000000000 */
[----:B------:R-:W-:Y:S01]  /*05f0*/  IMAD.MOV.U32 R10, RZ, RZ, -0x35dec16 ;  /* 0xfca213eaff0a7424 */ /* 0x000fe200078e00ff */
[----:B------:R-:W-:Y:S01]  /*0600*/  UMOV UR9, 0x3e5ade15 ;  /* 0x3e5ade1500097882 */ /* 0x000fe20000000000 */
[----:B------:R-:W-:-:S06]  /*0610*/  IMAD.MOV.U32 R11, RZ, RZ, 0x3e928af3 ;  /* 0x3e928af3ff0b7424 */ /* 0x000fcc00078e00ff */
[----:B------:R-:W-:Y:S01]  /*0620*/  DFMA R10, R8, UR8, R10 ;  /* 0x00000008080a7c2b */ /* 0x000fe2000800000a */
[----:B------:R-:W-:Y:S01]  /*0630*/  UMOV UR8, 0x62401315 ;  /* 0x6240131500087882 */ /* 0x000fe20000000000 */
[----:B------:R-:W-:-:S06]  /*0640*/  UMOV UR9, 0x3ec71dee ;  /* 0x3ec71dee00097882 */ /* 0x000fcc0000000000 */
[----:B------:R-:W-:Y:S01]  /*0650*/  DFMA R10, R8, R10, UR8 ;  /* 0x00000008080a7e2b */ /* 0x000fe2000800000a */
        /* <DEDUP_REMOVED lines=20> */
[----:B------:R-:W-:-:S08]  /*07a0*/  DFMA R10, R8, R10, UR8 ;  /* 0x00000008080a7e2b */ /* 0x000fd0000800000a */
[----:B------:R-:W-:-:S08]  /*07b0*/  DFMA R10, R8, R10, 1 ;  /* 0x3ff00000080a742b */ /* 0x000fd0000000000a */
[----:B------:R-:W-:-:S10]  /*07c0*/  DFMA R12, R8, R10, 1 ;  /* 0x3ff00000080c742b */ /* 0x000fd4000000000a */
[----:B------:R-:W-:Y:S02]  /*07d0*/  IMAD R9, R6, 0x100000, R13 ;  /* 0x0010000006097824 */ /* 0x000fe400078e020d */
[----:B------:R-:W-:Y:S01]  /*07e0*/  IMAD.MOV.U32 R8, RZ, RZ, R12 ;  /* 0x000000ffff087224 */ /* 0x000fe200078e000c */
[----:B--2---:R0:W1:Y:S01]  /*07f0*/  F2F.F64.F32 R10, R0 ;  /* 0x00000000000a7310 */ /* 0x0040620000201800 */
[----:B------:R-:W-:Y:S05]  /*0800*/  @!P0 BRA `(.L_x_47) ;  /* 0x0000000000348947 */ /* 0x000fea0003800000 */
[----:B------:R-:W-:Y:S01]  /*0810*/  FSETP.GEU.AND P1, PT, |R15|, 4.2275390625, PT ;  /* 0x408748000f00780b */ /* 0x000fe20003f2e200 */
[C---:B------:R-:W-:Y:S02]  /*0820*/  DADD R8, -|R4|.reuse, +INF ;  /* 0x7ff0000004087429 */ /* 0x040fe40000000300 */
[----:B------:R-:W-:-:S08]  /*0830*/  DSETP.NE.AND P0, PT, R4, RZ, PT ;  /* 0x000000ff0400722a */ /* 0x000fd00003f05000 */
[----:B------:R-:W-:Y:S02]  /*0840*/  FSEL R8, R8, RZ, !P0 ;  /* 0x000000ff08087208 */ /* 0x000fe40004000000 */
[----:B0-----:R-:W-:Y:S01]  /*0850*/  @!P1 LEA.HI R0, R6, R6, RZ, 0x1 ;  /* 0x0000000606009211 */ /* 0x001fe200078f08ff */
[----:B------:R-:W-:Y:S01]  /*0860*/  @!P1 IMAD.MOV.U32 R4, RZ, RZ, R12 ;  /* 0x000000ffff049224 */ /* 0x000fe200078e000c */
[----:B------:R-:W-:Y:S02]  /*0870*/  FSEL R9, R9, RZ, !P0 ;  /* 0x000000ff09097208 */ /* 0x000fe40004000000 */
[----:B------:R-:W-:-:S05]  /*0880*/  @!P1 SHF.R.S32.HI R5, RZ, 0x1, R0 ;  /* 0x00000001ff059819 */ /* 0x000fca0000011400 */
[----:B------:R-:W-:Y:S02]  /*0890*/  @!P1 IMAD.IADD R6, R6, 0x1, -R5 ;  /* 0x0000000106069824 */ /* 0x000fe400078e0a05 */
[----:B------:R-:W-:-:S03]  /*08a0*/  @!P1 IMAD R5, R5, 0x100000, R13 ;  /* 0x0010000005059824 */ /* 0x000fc600078e020d */
[----:B------:R-:W-:Y:S01]  /*08b0*/  @!P1 LEA R7, R6, 0x3ff00000, 0x14 ;  /* 0x3ff0000006079811 */ /* 0x000fe200078ea0ff */
[----:B------:R-:W-:-:S06]  /*08c0*/  @!P1 IMAD.MOV.U32 R6, RZ, RZ, RZ ;  /* 0x000000ffff069224 */ /* 0x000fcc00078e00ff */
[----:B------:R-:W-:-:S11]  /*08d0*/  @!P1 DMUL R8, R4, R6 ;  /* 0x0000000604089228 */ /* 0x000fd60000000000 */
.L_x_47:
[----:B------:R-:W-:Y:S05]  /*08e0*/  BSYNC.RECONVERGENT B0 ;  /* 0x0000000000007941 */ /* 0x000fea0003800200 */
.L_x_46:
[----:B-1----:R-:W-:-:S10]  /*08f0*/  DMUL R10, R10, R8 ;  /* 0x000000080a0a7228 */ /* 0x002fd40000000000 */
[----:B------:R-:W1:Y:S02]  /*0900*/  F2F.F32.F64 R11, R10 ;  /* 0x0000000a000b7310 */ /* 0x000e640000301000 */
[----:B-1----:R-:W-:Y:S01]  /*0910*/  STG.E desc[UR6][R2.64], R11 ;  /* 0x0000000b02007986 */ /* 0x002fe2000c101906 */
[----:B------:R-:W-:Y:S05]  /*0920*/  EXIT ;  /* 0x000000000000794d */ /* 0x000fea0003800000 */
.L_x_41:
[C---:B------:R-:W-:Y:S02]  /*0930*/  IADD3 R4, PT, PT, -R7.reuse, UR5, RZ ;  /* 0x0000000507047c10 */ /* 0x040fe4000fffe1ff */
[----:B------:R-:W-:Y:S02]  /*0940*/  IADD3 R5, PT, PT, -R7, UR4, RZ ;  /* 0x0000000407057c10 */ /* 0x000fe4000fffe1ff */
[----:B------:R-:W-:Y:S02]  /*0950*/  ISETP.GT.AND P0, PT, R3, R4, PT ;  /* 0x000000040300720c */ /* 0x000fe40003f04270 */
[----:B------:R-:W-:-:S13]  /*0960*/  ISETP.LE.AND P1, PT, R0, R5, PT ;  /* 0x000000050000720c */ /* 0x000fda0003f23270 */
[----:B------:R-:W-:Y:S05]  /*0970*/  @!P0 EXIT P1 ;  /* 0x000000000000894d */ /* 0x000fea0000800000 */
[C---:B------:R-:W-:Y:S01]  /*0980*/  ISETP.GT.AND P0, PT, R0.reuse, R5, PT ;  /* 0x000000050000720c */ /* 0x040fe20003f04270 */
[----:B------:R-:W-:Y:S01]  /*0990*/  VIADD R0, R0, -UR4 ;  /* 0x8000000400007c36 */ /* 0x000fe20008000000 */
[----:B------:R-:W-:Y:S11]  /*09a0*/  BSSY.RECONVERGENT B0, `(.L_x_48) ;  /* 0x0000009000007945 */ /* 0x000ff60003800200 */
[----:B------:R-:W-:-:S04]  /*09b0*/  @!P0 VIADD R0, R3, -UR5 ;  /* 0x8000000503008c36 */ /* 0x000fc80008000000 */
[----:B------:R-:W-:Y:S01]  /*09c0*/  IMAD.IADD R4, R0, 0x1, R7 ;  /* 0x0000000100047824 */ /* 0x000fe200078e0207 */
[----:B------:R-:W-:-:S03]  /*09d0*/  MOV R0, 0xa30 ;  /* 0x00000a3000007802 */ /* 0x000fc60000000f00 */
[----:B------:R-:W0:Y:S02]  /*09e0*/  I2F.F64 R26, R4 ;  /* 0x00000004001a7312 */ /* 0x000e240000201c00 */
[----:B0-----:R-:W-:-:S08]  /*09f0*/  DADD R26, R26, -1 ;  /* 0xbff000001a1a7429 */ /* 0x001fd00000000000 */
[----:B------:R-:W-:-:S10]  /*0a00*/  DADD R6, -RZ, |R26| ;  /* 0x00000000ff067229 */ /* 0x000fd4000000051a */
[----:B------:R-:W-:-:S07]  /*0a10*/  IMAD.MOV.U32 R3, RZ, RZ, R7 ;  /* 0x000000ffff037224 */ /* 0x000fce00078e0007 */
[----:B------:R-:W-:Y:S05]  /*0a20*/  CALL.REL.NOINC `($_Z12spongeKernelPfiii$__internal_accurate_pow) ;  /* 0x0000000c00507944 */ /* 0x000fea0003c00000 */
[----:B------:R-:W-:Y:S05]  /*0a30*/  BSYNC.RECONVERGENT B0 ;  /* 0x0000000000007941 */ /* 0x000fea0003800200 */
.L_x_48:
        /* <DEDUP_REMOVED lines=22> */
.L_x_49:
        /* <DEDUP_REMOVED lines=25> */
.L_x_51:
[----:B------:R-:W-:Y:S05]  /*0d30*/  BSYNC.RECONVERGENT B0 ;  /* 0x0000000000007941 */ /* 0x000fea0003800200 */
.L_x_50:
        /* <DEDUP_REMOVED lines=64> */
.L_x_53:
[----:B------:R-:W-:Y:S05]  /*1140*/  BSYNC.RECONVERGENT B0 ;  /* 0x0000000000007941 */ /* 0x000fea0003800200 */
.L_x_52:
[----:B-1----:R-:W-:-:S10]  /*1150*/  DMUL R10, R10, R8 ;  /* 0x000000080a0a7228 */ /* 0x002fd40000000000 */
[----:B------:R-:W1:Y:S02]  /*1160*/  F2F.F32.F64 R11, R10 ;  /* 0x0000000a000b7310 */ /* 0x000e640000301000 */
[----:B-1----:R-:W-:Y:S01]  /*1170*/  STG.E desc[UR6][R2.64], R11 ;  /* 0x0000000b02007986 */ /* 0x002fe2000c101906 */
[----:B------:R-:W-:Y:S05]  /*1180*/  EXIT ;  /* 0x000000000000794d */ /* 0x000fea0003800000 */
        .weak           $__internal_1_$__cuda_sm20_div_rn_f64_full
        .type           $__internal_1_$__cuda_sm20_div_rn_f64_full,@function
        .size           $__internal_1_$__cuda_sm20_div_rn_f64_full,($_Z12spongeKernelPfiii$__internal_accurate_pow - $__internal_1_$__cuda_sm20_div_rn_f64_full)
$__internal_1_$__cuda_sm20_div_rn_f64_full:
[C---:B------:R-:W-:Y:S01]  /*1190*/  FSETP.GEU.AND P0, PT, |R7|.reuse, 1.469367938527859385e-39, PT ;  /* 0x001000000700780b */ /* 0x040fe20003f0e200 */
[----:B------:R-:W-:Y:S01]  /*11a0*/  IMAD.MOV.U32 R9, RZ, RZ, R27 ;  /* 0x000000ffff097224 */ /* 0x000fe200078e001b */
[C---:B------:R-:W-:Y:S01]  /*11b0*/  LOP3.LUT R4, R7.reuse, 0x800fffff, RZ, 0xc0, !PT ;  /* 0x800fffff07047812 */ /* 0x040fe200078ec0ff */
[----:B------:R-:W-:Y:S01]  /*11c0*/  IMAD.MOV.U32 R16, RZ, RZ, 0x1 ;  /* 0x00000001ff107424 */ /* 0x000fe200078e00ff */
[----:B------:R-:W-:Y:S01]  /*11d0*/  LOP3.LUT R14, R7, 0x7ff00000, RZ, 0xc0, !PT ;  /* 0x7ff00000070e7812 */ /* 0x000fe200078ec0ff */
[----:B------:R-:W-:Y:S01]  /*11e0*/  IMAD.MOV.U32 R8, RZ, RZ, R26 ;  /* 0x000000ffff087224 */ /* 0x000fe200078e001a */
[----:B------:R-:W-:Y:S01]  /*11f0*/  LOP3.LUT R5, R4, 0x3ff00000, RZ, 0xfc, !PT ;  /* 0x3ff0000004057812 */ /* 0x000fe200078efcff */
[----:B------:R-:W-:Y:S01]  /*1200*/  IMAD.MOV.U32 R4, RZ, RZ, R6 ;  /* 0x000000ffff047224 */ /* 0x000fe200078e0006 */
[C---:B------:R-:W-:Y:S01]  /*1210*/  FSETP.GEU.AND P2, PT, |R9|.reuse, 1.469367938527859385e-39, PT ;  /* 0x001000000900780b */ /* 0x040fe20003f4e200 */
[----:B------:R-:W-:Y:S01]  /*1220*/  BSSY.RECONVERGENT B1, `(.L_x_54) ;  /* 0x0000051000017945 */ /* 0x000fe20003800200 */
[----:B------:R-:W-:-:S03]  /*1230*/  LOP3.LUT R3, R9, 0x7ff00000, RZ, 0xc0, !PT ;  /* 0x7ff0000009037812 */ /* 0x000fc600078ec0ff */
[----:B------:R-:W-:Y:S01]  /*1240*/  @!P0 DMUL R4, R6, 8.98846567431157953865e+307 ;  /* 0x7fe0000006048828 */ /* 0x000fe20000000000 */
[----:B------:R-:W-:-:S05]  /*1250*/  ISETP.GE.U32.AND P1, PT, R3, R14, PT ;  /* 0x0000000e0300720c */ /* 0x000fca0003f26070 */
[----:B------:R-:W0:Y:S02]  /*1260*/  MUFU.RCP64H R17, R5 ;  /* 0x0000000500117308 */ /* 0x000e240000001800 */
[----:B------:R-:W-:Y:S01]  /*1270*/  @!P2 LOP3.LUT R12, R7, 0x7ff00000, RZ, 0xc0, !PT ;  /* 0x7ff00000070ca812 */ /* 0x000fe200078ec0ff */
[----:B------:R-:W-:-:S03]  /*1280*/  @!P2 IMAD.MOV.U32 R18, RZ, RZ, RZ ;  /* 0x000000ffff12a224 */ /* 0x000fc600078e00ff */
        /* <DEDUP_REMOVED lines=30> */
[----:B------:R-:W-:-:S05]  /*1470*/  SEL R3, R12, 0x63400000, !P0 ;  /* 0x634000000c037807 */ /* 0x000fca0004000000 */
[----:B------:R-:W-:Y:S02]  /*1480*/  IMAD.IADD R3, R8, 0x1, -R3 ;  /* 0x0000000108037824 */ /* 0x000fe400078e0a03 */
[----:B------:R-:W-:Y:S02]  /*1490*/  IMAD.MOV.U32 R8, RZ, RZ, RZ ;  /* 0x000000ffff087224 */ /* 0x000fe400078e00ff */
        /* <DEDUP_REMOVED lines=12> */
[----:B------:R-:W-:Y:S01]  /*1560*/  IMAD.MOV.U32 R4, RZ, RZ, RZ ;  /* 0x000000ffff047224 */ /* 0x000fe200078e00ff */
[----:B------:R-:W-:-:S05]  /*1570*/  IADD3 R3, PT, PT, -R3, -0x43300000, RZ ;  /* 0xbcd0000003037810 */ /* 0x000fca0007ffe1ff */
[----:B------:R-:W-:-:S03]  /*1580*/  DFMA R4, R12, -R4, R14 ;  /* 0x800000040c04722b */ /* 0x000fc6000000000e */
[----:B------:R-:W-:-:S07]  /*1590*/  LOP3.LUT R7, R9, R7, RZ, 0x3c, !PT ;  /* 0x0000000709077212 */ /* 0x000fce00078e3cff */
[----:B------:R-:W-:-:S04]  /*15a0*/  FSETP.NEU.AND P0, PT, |R5|, R3, PT ;  /* 0x000000030500720b */ /* 0x000fc80003f0d200 */
[----:B------:R-:W-:Y:S02]  /*15b0*/  FSEL R12, R8, R12, !P0 ;  /* 0x0000000c080c7208 */ /* 0x000fe40004000000 */
[----:B------:R-:W-:Y:S01]  /*15c0*/  FSEL R13, R7, R13, !P0 ;  /* 0x0000000d070d7208 */ /* 0x000fe20004000000 */
[----:B------:R-:W-:Y:S06]  /*15d0*/  BRA `(.L_x_56) ;  /* 0x0000000000547947 */ /* 0x000fec0003800000 */
.L_x_55:
        /* <DEDUP_REMOVED lines=12> */
[----:B------:R-:W-:Y:S02]  /*16a0*/  @!P0 IMAD.MOV.U32 R12, RZ, RZ, RZ ;  /* 0x000000ffff0c8224 */ /* 0x000fe400078e00ff */
[----:B------:R-:W-:Y:S02]  /*16b0*/  @P0 IMAD.MOV.U32 R12, RZ, RZ, RZ ;  /* 0x000000ffff0c0224 */ /* 0x000fe400078e00ff */
[----:B------:R-:W-:Y:S01]  /*16c0*/  @P0 IMAD.MOV.U32 R13, RZ, RZ, R3 ;  /* 0x000000ffff0d0224 */ /* 0x000fe200078e0003 */
[----:B------:R-:W-:Y:S06]  /*16d0*/  BRA `(.L_x_56) ;  /* 0x0000000000147947 */ /* 0x000fec0003800000 */
.L_x_58:
[----:B------:R-:W-:Y:S01]  /*16e0*/  LOP3.LUT R13, R7, 0x80000, RZ, 0xfc, !PT ;  /* 0x00080000070d7812 */ /* 0x000fe200078efcff */
[----:B------:R-:W-:Y:S01]  /*16f0*/  IMAD.MOV.U32 R12, RZ, RZ, R6 ;  /* 0x000000ffff0c7224 */ /* 0x000fe200078e0006 */
[----:B------:R-:W-:Y:S06]  /*1700*/  BRA `(.L_x_56) ;  /* 0x0000000000087947 */ /* 0x000fec0003800000 */
.L_x_57:
[----:B------:R-:W-:Y:S01]  /*1710*/  LOP3.LUT R13, R9, 0x80000, RZ, 0xfc, !PT ;  /* 0x00080000090d7812 */ /* 0x000fe200078efcff */
[----:B------:R-:W-:-:S07]  /*1720*/  IMAD.MOV.U32 R12, RZ, RZ, R8 ;  /* 0x000000ffff0c7224 */ /* 0x000fce00078e0008 */
.L_x_56:
[----:B------:R-:W-:Y:S05]  /*1730*/  BSYNC.RECONVERGENT B1 ;  /* 0x0000000000017941 */ /* 0x000fea0003800200 */
.L_x_54:
[----:B------:R-:W-:Y:S02]  /*1740*/  IMAD.MOV.U32 R4, RZ, RZ, R0 ;  /* 0x000000ffff047224 */ /* 0x000fe400078e0000 */
[----:B------:R-:W-:-:S04]  /*1750*/  IMAD.MOV.U32 R5, RZ, RZ, 0x0 ;  /* 0x00000000ff057424 */ /* 0x000fc800078e00ff */
[----:B------:R-:W-:Y:S05]  /*1760*/  RET.REL.NODEC R4 `(_Z12spongeKernelPfiii) ;  /* 0xffffffe804247950 */ /* 0x000fea0003c3ffff */
        .type           $_Z12spongeKernelPfiii$__internal_accurate_pow,@function
        .size           $_Z12spongeKernelPfiii$__internal_accurate_pow,(.L_x_96 - $_Z12spongeKernelPfiii$__internal_accurate_pow)
$_Z12spongeKernelPfiii$__internal_accurate_pow:
[----:B------:R-:W-:Y:S01]  /*1770*/  ISETP.GT.U32.AND P0, PT, R3, 0xfffff, PT ;  /* 0x000fffff0300780c */ /* 0x000fe20003f04070 */
[--C-:B------:R-:W-:Y:S01]  /*1780*/  IMAD.MOV.U32 R7, RZ, RZ, R3.reuse ;  /* 0x000000ffff077224 */ /* 0x100fe200078e0003 */
[----:B------:R-:W-:Y:S01]  /*1790*/  UMOV UR8, 0x7d2cafe2 ;  /* 0x7d2cafe200087882 */ /* 0x000fe20000000000 */
[----:B------:R-:W-:Y:S01]  /*17a0*/  IMAD.MOV.U32 R14, RZ, RZ, RZ ;  /* 0x000000ffff0e7224 */ /* 0x000fe200078e00ff */
[----:B------:R-:W-:Y:S01]  /*17b0*/  UMOV UR9, 0x3eb0f5ff ;  /* 0x3eb0f5ff00097882 */ /* 0x000fe20000000000 */
[----:B------:R-:W-:Y:S01]  /*17c0*/  IMAD.MOV.U32 R10, RZ, RZ, 0x41ad3b5a ;  /* 0x41ad3b5aff0a7424 */ /* 0x000fe200078e00ff */
[----:B------:R-:W-:Y:S01]  /*17d0*/  SHF.R.U32.HI R3, RZ, 0x14, R3 ;  /* 0x00000014ff037819 */ /* 0x000fe20000011603 */
[----:B------:R-:W-:Y:S01]  /*17e0*/  IMAD.MOV.U32 R11, RZ, RZ, 0x3ed0f5d2 ;  /* 0x3ed0f5d2ff0b7424 */ /* 0x000fe200078e00ff */
[----:B------:R-:W-:Y:S01]  /*17f0*/  UMOV UR10, 0x3b39803f ;  /* 0x3b39803f000a7882 */ /* 0x000fe20000000000 */
[----:B------:R-:W-:-:S04]  /*1800*/  UMOV UR11, 0x3c7abc9e ;  /* 0x3c7abc9e000b7882 */ /* 0x000fc80000000000 */
[----:B------:R-:W-:-:S10]  /*1810*/  @!P0 DMUL R4, R6, 1.80143985094819840000e+16 ;  /* 0x4350000006048828 */ /* 0x000fd40000000000 */
[----:B------:R-:W-:Y:S01]  /*1820*/  @!P0 IMAD.MOV.U32 R7, RZ, RZ, R5 ;  /* 0x000000ffff078224 */ /* 0x000fe200078e0005 */
[----:B------:R-:W-:Y:S01]  /*1830*/  @!P0 LEA.HI R3, R5, 0xffffffca, RZ, 0xc ;  /* 0xffffffca05038811 */ /* 0x000fe200078f60ff */
[----:B------:R-:W-:-:S03]  /*1840*/  @!P0 IMAD.MOV.U32 R6, RZ, RZ, R4 ;  /* 0x000000ffff068224 */ /* 0x000fc600078e0004 */
[----:B------:R-:W-:Y:S01]  /*1850*/  LOP3.LUT R7, R7, 0x800fffff, RZ, 0xc0, !PT ;  /* 0x800fffff07077812 */ /* 0x000fe200078ec0ff */
[----:B------:R-:W-:Y:S02]  /*1860*/  IMAD.MOV.U32 R22, RZ, RZ, R6 ;  /* 0x000000ffff167224 */ /* 0x000fe400078e0006 */
[----:B------:R-:W-:Y:S01]  /*1870*/  VIADD R4, R3, 0xfffffc01 ;  /* 0xfffffc0103047836 */ /* 0x000fe20000000000 */
[----:B------:R-:W-:-:S04]  /*1880*/  LOP3.LUT R23, R7, 0x3ff00000, RZ, 0xfc, !PT ;  /* 0x3ff0000007177812 */ /* 0x000fc800078efcff */
[----:B------:R-:W-:-:S13]  /*1890*/  ISETP.GE.U32.AND P1, PT, R23, 0x3ff6a09f, PT ;  /* 0x3ff6a09f1700780c */ /* 0x000fda0003f26070 */
[----:B------:R-:W-:Y:S02]  /*18a0*/  @P1 VIADD R7, R23, 0xfff00000 ;  /* 0xfff0000017071836 */ /* 0x000fe40000000000 */
[----:B------:R-:W-:Y:S02]  /*18b0*/  @P1 VIADD R4, R3, 0xfffffc02 ;  /* 0xfffffc0203041836 */ /* 0x000fe40000000000 */
[----:B------:R-:W-:-:S06]  /*18c0*/  @P1 IMAD.MOV.U32 R23, RZ, RZ, R7 ;  /* 0x000000ffff171224 */ /* 0x000fcc00078e0007 */
[C---:B------:R-:W-:Y:S02]  /*18d0*/  DADD R8, R22.reuse, 1 ;  /* 0x3ff0000016087429 */ /* 0x040fe40000000000 */
[----:B------:R-:W-:-:S04]  /*18e0*/  DADD R22, R22, -1 ;  /* 0xbff0000016167429 */ /* 0x000fc80000000000 */
[----:B------:R-:W0:Y:S02]  /*18f0*/  MUFU.RCP64H R15, R9 ;  /* 0x00000009000f7308 */ /* 0x000e240000001800 */
[----:B0-----:R-:W-:-:S08]  /*1900*/  DFMA R6, -R8, R14, 1 ;  /* 0x3ff000000806742b */ /* 0x001fd0000000010e */
[----:B------:R-:W-:-:S08]  /*1910*/  DFMA R6, R6, R6, R6 ;  /* 0x000000060606722b */ /* 0x000fd00000000006 */
[----:B------:R-:W-:-:S08]  /*1920*/  DFMA R14, R14, R6, R14 ;  /* 0x000000060e0e722b */ /* 0x000fd0000000000e */
[----:B------:R-:W-:-:S08]  /*1930*/  DMUL R6, R22, R14 ;  /* 0x0000000e16067228 */ /* 0x000fd00000000000 */
[----:B------:R-:W-:-:S08]  /*1940*/  DFMA R6, R22, R14, R6 ;  /* 0x0000000e1606722b */ /* 0x000fd00000000006 */
[----:B------:R-:W-:Y:S02]  /*1950*/  DMUL R20, R6, R6 ;  /* 0x0000000606147228 */ /* 0x000fe40000000000 */
[----:B------:R-:W-:-:S06]  /*1960*/  DADD R16, R22, -R6 ;  /* 0x0000000016107229 */ /* 0x000fcc0000000806 */
[----:B------:R-:W-:Y:S01]  /*1970*/  DFMA R8, R20, UR8, R10 ;  /* 0x0000000814087c2b */ /* 0x000fe2000800000a */
[----:B------:R-:W-:Y:S01]  /*1980*/  UMOV UR8, 0x75488a3f ;  /* 0x75488a3f00087882 */ /* 0x000fe20000000000 */
[----:B------:R-:W-:Y:S01]  /*1990*/  UMOV UR9, 0x3ef3b20a ;  /* 0x3ef3b20a00097882 */ /* 0x000fe20000000000 */
[----:B------:R-:W-:Y:S02]  /*19a0*/  DADD R16, R16, R16 ;  /* 0x0000000010107229 */ /* 0x000fe40000000010 */
[----:B------:R-:W-:-:S03]  /*19b0*/  DMUL R10, R6, R6 ;  /* 0x00000006060a7228 */ /* 0x000fc60000000000 */
[----:B------:R-:W-:Y:S01]  /*19c0*/  DFMA R8, R20, R8, UR8 ;  /* 0x0000000814087e2b */ /* 0x000fe20008000008 */
[----:B------:R-:W-:Y:S01]  /*19d0*/  UMOV UR8, 0xe4faecd5 ;  /* 0xe4faecd500087882 */ /* 0x000fe20000000000 */
[----:B------:R-:W-:Y:S01]  /*19e0*/  UMOV UR9, 0x3f1745cd ;  /* 0x3f1745cd00097882 */ /* 0x000fe20000000000 */
[----:B------:R-:W-:-:S05]  /*19f0*/  DFMA R16, R22, -R6, R16 ;  /* 0x800000061610722b */ /* 0x000fca0000000010 */
[----:B------:R-:W-:Y:S01]  /*1a00*/  DFMA R8, R20, R8, UR8 ;  /* 0x0000000814087e2b */ /* 0x000fe20008000008 */
[----:B------:R-:W-:Y:S01]  /*1a10*/  UMOV UR8, 0x258a578b ;  /* 0x258a578b00087882 */ /* 0x000fe20000000000 */
[----:B------:R-:W-:Y:S01]  /*1a20*/  UMOV UR9, 0x3f3c71c7 ;  /* 0x3f3c71c700097882 */ /* 0x000fe20000000000 */
[----:B------:R-:W-:-:S05]  /*1a30*/  DMUL R14, R14, R16 ;  /* 0x000000100e0e7228 */ /* 0x000fca0000000000 */
[----:B------:R-:W-:Y:S01]  /*1a40*/  DFMA R8, R20, R8, UR8 ;  /* 0x0000000814087e2b */ /* 0x000fe20008000008 */
[----:B------:R-:W-:Y:S01]  /*1a50*/  UMOV UR8, 0x9242b910 ;  /* 0x9242b91000087882 */ /* 0x000fe20000000000 */
[----:B------:R-:W-:-:S03]  /*1a60*/  UMOV UR9, 0x3f624924 ;  /* 0x3f62492400097882 */ /* 0x000fc60000000000 */
[----:B------:R-:W-:Y:S02]  /*1a70*/  VIADD R23, R15, 0x100000 ;  /* 0x001000000f177836 */ /* 0x000fe40000000000 */
[----:B------:R-:W-:Y:S01]  /*1a80*/  IMAD.MOV.U32 R22, RZ, RZ, R14 ;  /* 0x000000ffff167224 */ /* 0x000fe200078e000e */
[----:B------:R-:W-:Y:S01]  /*1a90*/  DFMA R8, R20, R8, UR8 ;  /* 0x0000000814087e2b */ /* 0x000fe20008000008 */
[----:B------:R-:W-:Y:S01]  /*1aa0*/  UMOV UR8, 0x99999dfb ;  /* 0x99999dfb00087882 */ /* 0x000fe20000000000 */
[----:B------:R-:W-:-:S06]  /*1ab0*/  UMOV UR9, 0x3f899999 ;  /* 0x3f89999900097882 */ /* 0x000fcc0000000000 */
[----:B------:R-:W-:Y:S01]  /*1ac0*/  DFMA R18, R20, R8, UR8 ;  /* 0x0000000814127e2b */ /* 0x000fe20008000008 */
[----:B------:R-:W-:Y:S01]  /*1ad0*/  UMOV UR8, 0x55555555 ;  /* 0x5555555500087882 */ /* 0x000fe20000000000 */
[----:B------:R-:W-:-:S06]  /*1ae0*/  UMOV UR9, 0x3fb55555 ;  /* 0x3fb5555500097882 */ /* 0x000fcc0000000000 */
[----:B------:R-:W-:-:S08]  /*1af0*/  DFMA R8, R20, R18, UR8 ;  /* 0x0000000814087e2b */ /* 0x000fd00008000012 */
[----:B------:R-:W-:Y:S01]  /*1b00*/  DADD R12, -R8, UR8 ;  /* 0x00000008080c7e29 */ /* 0x000fe20008000100 */
[----:B------:R-:W-:Y:S01]  /*1b10*/  UMOV UR8, 0xb9e7b0 ;  /* 0x00b9e7b000087882 */ /* 0x000fe20000000000 */
[----:B------:R-:W-:-:S06]  /*1b20*/  UMOV UR9, 0x3c46a4cb ;  /* 0x3c46a4cb00097882 */ /* 0x000fcc0000000000 */
[----:B------:R-:W-:Y:S02]  /*1b30*/  DFMA R18, R20, R18, R12 ;  /* 0x000000121412722b */ /* 0x000fe4000000000c */
[C---:B------:R-:W-:Y:S02]  /*1b40*/  DMUL R12, R6.reuse, R10 ;  /* 0x0000000a060c7228 */ /* 0x040fe40000000000 */
[----:B------:R-:W-:-:S04]  /*1b50*/  DFMA R20, R6, R6, -R10 ;  /* 0x000000060614722b */ /* 0x000fc8000000080a */
[----:B------:R-:W-:Y:S01]  /*1b60*/  DADD R16, R18, -UR8 ;  /* 0x8000000812107e29 */ /* 0x000fe20008000000 */
[----:B------:R-:W-:Y:S01]  /*1b70*/  UMOV UR8, 0x80000000 ;  /* 0x8000000000087882 */ /* 0x000fe20000000000 */
[C---:B------:R-:W-:Y:S01]  /*1b80*/  DFMA R18, R6.reuse, R10, -R12 ;  /* 0x0000000a0612722b */ /* 0x040fe2000000080c */
[----:B------:R-:W-:Y:S01]  /*1b90*/  UMOV UR9, 0x43300000 ;  /* 0x4330000000097882 */ /* 0x000fe20000000000 */
[----:B------:R-:W-:-:S04]  /*1ba0*/  DFMA R20, R6, R22, R20 ;  /* 0x000000160614722b */ /* 0x000fc80000000014 */
[----:B------:R-:W-:Y:S02]  /*1bb0*/  DADD R24, R8, R16 ;  /* 0x0000000008187229 */ /* 0x000fe40000000010 */
[----:B------:R-:W-:-:S06]  /*1bc0*/  DFMA R18, R14, R10, R18 ;  /* 0x0000000a0e12722b */ /* 0x000fcc0000000012 */
[----:B------:R-:W-:Y:S02]  /*1bd0*/  DMUL R10, R24, R12 ;  /* 0x0000000c180a7228 */ /* 0x000fe40000000000 */
[----:B------:R-:W-:Y:S02]  /*1be0*/  DFMA R18, R6, R20, R18 ;  /* 0x000000140612722b */ /* 0x000fe40000000012 */
[----:B------:R-:W-:-:S04]  /*1bf0*/  DADD R20, R8, -R24 ;  /* 0x0000000008147229 */ /* 0x000fc80000000818 */
[----:B------:R-:W-:-:S04]  /*1c00*/  DFMA R8, R24, R12, -R10 ;  /* 0x0000000c1808722b */ /* 0x000fc8000000080a */
[----:B------:R-:W-:-:S04]  /*1c10*/  DADD R20, R16, R20 ;  /* 0x0000000010147229 */ /* 0x000fc80000000014 */
[----:B------:R-:W-:-:S08]  /*1c20*/  DFMA R8, R24, R18, R8 ;  /* 0x000000121808722b */ /* 0x000fd00000000008 */
[----:B------:R-:W-:-:S08]  /*1c30*/  DFMA R20, R20, R12, R8 ;  /* 0x0000000c1414722b */ /* 0x000fd00000000008 */
[----:B------:R-:W-:-:S08]  /*1c40*/  DADD R12, R10, R20 ;  /* 0x000000000a0c7229 */ /* 0x000fd00000000014 */
[--C-:B------:R-:W-:Y:S02]  /*1c50*/  DADD R8, R6, R12.reuse ;  /* 0x0000000006087229 */ /* 0x100fe4000000000c */
[----:B------:R-:W-:-:S06]  /*1c60*/  DADD R10, R10, -R12 ;  /* 0x000000000a0a7229 */ /* 0x000fcc000000080c */
[----:B------:R-:W-:Y:S02]  /*1c70*/  DADD R6, R6, -R8 ;  /* 0x0000000006067229 */ /* 0x000fe40000000808 */
[----:B------:R-:W-:-:S06]  /*1c80*/  DADD R10, R20, R10 ;  /* 0x00000000140a7229 */ /* 0x000fcc000000000a */
[----:B------:R-:W-:-:S08]  /*1c90*/  DADD R6, R12, R6 ;  /* 0x000000000c067229 */ /* 0x000fd00000000006 */
[----:B------:R-:W-:-:S08]  /*1ca0*/  DADD R6, R10, R6 ;  /* 0x000000000a067229 */ /* 0x000fd00000000006 */
[----:B------:R-:W-:Y:S01]  /*1cb0*/  DADD R14, R14, R6 ;  /* 0x000000000e0e7229 */ /* 0x000fe20000000006 */
[----:B------:R-:W-:Y:S01]  /*1cc0*/  LOP3.LUT R6, R4, 0x80000000, RZ, 0x3c, !PT ;  /* 0x8000000004067812 */ /* 0x000fe200078e3cff */
[----:B------:R-:W-:-:S06]  /*1cd0*/  IMAD.MOV.U32 R7, RZ, RZ, 0x43300000 ;  /* 0x43300000ff077424 */ /* 0x000fcc00078e00ff */
[----:B------:R-:W-:Y:S02]  /*1ce0*/  DADD R10, R8, R14 ;  /* 0x00000000080a7229 */ /* 0x000fe4000000000e */
[----:B------:R-:W-:Y:S01]  /*1cf0*/  DADD R6, R6, -UR8 ;  /* 0x8000000806067e29 */ /* 0x000fe20008000000 */
[----:B------:R-:W-:Y:S01]  /*1d00*/  UMOV UR8, 0xfefa39ef ;  /* 0xfefa39ef00087882 */ /* 0x000fe20000000000 */
[----:B------:R-:W-:-:S04]  /*1d10*/  UMOV UR9, 0x3fe62e42 ;  /* 0x3fe62e4200097882 */ /* 0x000fc80000000000 */
[--C-:B------:R-:W-:Y:S02]  /*1d20*/  DADD R8, R8, -R10.reuse ;  /* 0x0000000008087229 */ /* 0x100fe4000000080a */
[----:B------:R-:W-:-:S06]  /*1d30*/  DFMA R4, R6, UR8, R10 ;  /* 0x0000000806047c2b */ /* 0x000fcc000800000a */
[----:B------:R-:W-:Y:S02]  /*1d40*/  DADD R8, R14, R8 ;  /* 0x000000000e087229 */ /* 0x000fe40000000008 */
[----:B------:R-:W-:-:S08]  /*1d50*/  DFMA R12, R6, -UR8, R4 ;  /* 0x80000008060c7c2b */ /* 0x000fd00008000004 */
[----:B------:R-:W-:-:S08]  /*1d60*/  DADD R12, -R10, R12 ;  /* 0x000000000a0c7229 */ /* 0x000fd0000000010c */
[----:B------:R-:W-:-:S08]  /*1d70*/  DADD R8, R8, -R12 ;  /* 0x0000000008087229 */ /* 0x000fd0000000080c */
[----:B------:R-:W-:-:S08]  /*1d80*/  DFMA R8, R6, UR10, R8 ;  /* 0x0000000a06087c2b */ /* 0x000fd00008000008 */
[----:B------:R-:W-:-:S08]  /*1d90*/  DADD R6, R4, R8 ;  /* 0x0000000004067229 */ /* 0x000fd00000000008 */
[----:B------:R-:W-:Y:S02]  /*1da0*/  DADD R10, R4, -R6 ;  /* 0x00000000040a7229 */ /* 0x000fe40000000806 */
[----:B------:R-:W-:-:S06]  /*1db0*/  DMUL R4, R6, 2 ;  /* 0x4000000006047828 */ /* 0x000fcc0000000000 */
[----:B------:R-:W-:Y:S02]  /*1dc0*/  DADD R10, R8, R10 ;  /* 0x00000000080a7229 */ /* 0x000fe4000000000a */
[----:B------:R-:W-:Y:S01]  /*1dd0*/  DFMA R6, R6, 2, -R4 ;  /* 0x400000000606782b */ /* 0x000fe20000000804 */
[----:B------:R-:W-:Y:S02]  /*1de0*/  IMAD.MOV.U32 R8, RZ, RZ, 0x652b82fe ;  /* 0x652b82feff087424 */ /* 0x000fe400078e00ff */
[----:B------:R-:W-:-:S05]  /*1df0*/  IMAD.MOV.U32 R9, RZ, RZ, 0x3ff71547 ;  /* 0x3ff71547ff097424 */ /* 0x000fca00078e00ff */
[----:B------:R-:W-:-:S08]  /*1e00*/  DFMA R10, R10, 2, R6 ;  /* 0x400000000a0a782b */ /* 0x000fd00000000006 */
[----:B------:R-:W-:-:S08]  /*1e10*/  DADD R6, R4, R10 ;  /* 0x0000000004067229 */ /* 0x000fd0000000000a */
[----:B------:R-:W-:Y:S02]  /*1e20*/  DFMA R8, R6, R8, 6.75539944105574400000e+15 ;  /* 0x433800000608742b */ /* 0x000fe40000000008 */
[----:B------:R-:W-:Y:S01]  /*1e30*/  FSETP.GEU.AND P0, PT, |R7|, 4.1917929649353027344, PT ;  /* 0x4086232b0700780b */ /* 0x000fe20003f0e200 */
[----:B------:R-:W-:-:S05]  /*1e40*/  DADD R4, R4, -R6 ;  /* 0x0000000004047229 */ /* 0x000fca0000000806 */
[----:B------:R-:W-:-:S03]  /*1e50*/  DADD R12, R8, -6.75539944105574400000e+15 ;  /* 0xc3380000080c7429 */ /* 0x000fc60000000000 */
[----:B------:R-:W-:-:S05]  /*1e60*/  DADD R10, R10, R4 ;  /* 0x000000000a0a7229 */ /* 0x000fca0000000004 */
[----:B------:R-:W-:Y:S01]  /*1e70*/  DFMA R14, R12, -UR8, R6 ;  /* 0x800000080c0e7c2b */ /* 0x000fe20008000006 */
        /* <DEDUP_REMOVED lines=36> */
[----:B------:R-:W-:Y:S06]  /*20c0*/  @!P0 BRA `(.L_x_59) ;  /* 0x0000000000308947 */ /* 0x000fec0003800000 */
[----:B------:R-:W-:Y:S01]  /*20d0*/  FSETP.GEU.AND P1, PT, |R7|, 4.2275390625, PT ;  /* 0x408748000700780b */ /* 0x000fe20003f2e200 */
[C---:B------:R-:W-:Y:S02]  /*20e0*/  DADD R4, R6.reuse, +INF ;  /* 0x7ff0000006047429 */ /* 0x040fe40000000000 */
[----:B------:R-:W-:-:S08]  /*20f0*/  DSETP.GEU.AND P0, PT, R6, RZ, PT ;  /* 0x000000ff0600722a */ /* 0x000fd00003f0e000 */
[----:B------:R-:W-:Y:S02]  /*2100*/  FSEL R4, R4, RZ, P0 ;  /* 0x000000ff04047208 */ /* 0x000fe40000000000 */
[----:B------:R-:W-:Y:S02]  /*2110*/  @!P1 LEA.HI R3, R8, R8, RZ, 0x1 ;  /* 0x0000000808039211 */ /* 0x000fe400078f08ff */
[----:B------:R-:W-:Y:S02]  /*2120*/  FSEL R5, R5, RZ, P0 ;  /* 0x000000ff05057208 */ /* 0x000fe40000000000 */
[----:B------:R-:W-:-:S05]  /*2130*/  @!P1 SHF.R.S32.HI R3, RZ, 0x1, R3 ;  /* 0x00000001ff039819 */ /* 0x000fca0000011403 */
[----:B------:R-:W-:Y:S02]  /*2140*/  @!P1 IMAD.IADD R6, R8, 0x1, -R3 ;  /* 0x0000000108069824 */ /* 0x000fe400078e0a03 */
[----:B------:R-:W-:-:S03]  /*2150*/  @!P1 IMAD R13, R3, 0x100000, R13 ;  /* 0x00100000030d9824 */ /* 0x000fc600078e020d */
[----:B------:R-:W-:Y:S01]  /*2160*/  @!P1 LEA R7, R6, 0x3ff00000, 0x14 ;  /* 0x3ff0000006079811 */ /* 0x000fe200078ea0ff */
[----:B------:R-:W-:-:S06]  /*2170*/  @!P1 IMAD.MOV.U32 R6, RZ, RZ, RZ ;  /* 0x000000ffff069224 */ /* 0x000fcc00078e00ff */
[----:B------:R-:W-:-:S11]  /*2180*/  @!P1 DMUL R4, R12, R6 ;  /* 0x000000060c049228 */ /* 0x000fd60000000000 */
.L_x_59:
[----:B------:R-:W-:Y:S01]  /*2190*/  DFMA R10, R10, R4, R4 ;  /* 0x000000040a0a722b */ /* 0x000fe20000000004 */
[----:B------:R-:W-:Y:S01]  /*21a0*/  IMAD.MOV.U32 R6, RZ, RZ, R0 ;  /* 0x000000ffff067224 */ /* 0x000fe200078e0000 */
[----:B------:R-:W-:Y:S01]  /*21b0*/  DSETP.NEU.AND P0, PT, |R4|, +INF , PT ;  /* 0x7ff000000400742a */ /* 0x000fe20003f0d200 */
[----:B------:R-:W-:-:S07]  /*21c0*/  IMAD.MOV.U32 R7, RZ, RZ, 0x0 ;  /* 0x00000000ff077424 */ /* 0x000fce00078e00ff */
[----:B------:R-:W-:Y:S02]  /*21d0*/  FSEL R4, R4, R10, !P0 ;  /* 0x0000000a04047208 */ /* 0x000fe40004000000 */
[----:B------:R-:W-:Y:S01]  /*21e0*/  FSEL R5, R5, R11, !P0 ;  /* 0x0000000b05057208 */ /* 0x000fe20004000000 */
[----:B------:R-:W-:Y:S06]  /*21f0*/  RET.REL.NODEC R6 `(_Z12spongeKernelPfiii) ;  /* 0xffffffdc06807950 */ /* 0x000fec0003c3ffff */
.L_x_60:
        /* <DEDUP_REMOVED lines=16> */
.L_x_96:


//--------------------- .text._Z8freeSurfPfiii    --------------------------
	.section	.text._Z8freeSurfPfiii,"ax",@progbits
	.align	128
        .global         _Z8freeSurfPfiii
        .type           _Z8freeSurfPfiii,@function
        .size           _Z8freeSurfPfiii,(.L_x_103 - _Z8freeSurfPfiii)
        .other          _Z8freeSurfPfiii,@"STO_CUDA_ENTRY STV_DEFAULT"
_Z8freeSurfPfiii:
.text._Z8freeSurfPfiii:
[----:B------:R-:W-:Y:S01]  /*0000*/  LDC R1, c[0x0][0x37c] ;  /* 0x0000df00ff017b82 */ /* 0x000fe20000000800 */
[----:B------:R-:W0:Y:S07]  /*0010*/  S2R R0, SR_TID.X ;  /* 0x0000000000007919 */ /* 0x000e2e0000002100 */
[----:B------:R-:W0:Y:S01]  /*0020*/  S2UR UR5, SR_CTAID.X ;  /* 0x00000000000579c3 */ /* 0x000e220000002500 */
[----:B------:R-:W1:Y:S01]  /*0030*/  LDCU UR4, c[0x0][0x390] ;  /* 0x00007200ff0477ac */ /* 0x000e620008000800 */
[----:B------:R-:W2:Y:S01]  /*0040*/  S2R R5, SR_TID.Y ;  /* 0x0000000000057919 */ /* 0x000ea20000002200 */
[----:B------:R-:W1:Y:S05]  /*0050*/  LDCU.64 UR8, c[0x0][0x388] ;  /* 0x00007100ff0877ac */ /* 0x000e6a0008000a00 */
[----:B------:R-:W0:Y:S08]  /*0060*/  LDC R3, c[0x0][0x360] ;  /* 0x0000d800ff037b82 */ /* 0x000e300000000800 */
[----:B------:R-:W2:Y:S01]  /*0070*/  S2UR UR6, SR_CTAID.Y ;  /* 0x00000000000679c3 */ /* 0x000ea20000002600 */
[----:B-1----:R-:W-:-:S07]  /*0080*/  UIADD3 UR4, UPT, UPT, UR8, -UR4, URZ ;  /* 0x8000000408047290 */ /* 0x002fce000fffe0ff */
[----:B------:R-:W2:Y:S01]  /*0090*/  LDC R2, c[0x0][0x364] ;  /* 0x0000d900ff027b82 */ /* 0x000ea20000000800 */
[----:B0-----:R-:W-:-:S05]  /*00a0*/  IMAD R0, R3, UR5, R0 ;  /* 0x0000000503007c24 */ /* 0x001fca000f8e0200 */
[----:B------:R-:W-:Y:S01]  /*00b0*/  ISETP.GT.AND P0, PT, R0, UR4, PT ;  /* 0x0000000400007c0c */ /* 0x000fe2000bf04270 */
[----:B--2---:R-:W-:-:S05]  /*00c0*/  IMAD R5, R2, UR6, R5 ;  /* 0x0000000602057c24 */ /* 0x004fca000f8e0205 */
[----:B------:R-:W-:-:S13]  /*00d0*/  ISETP.GE.OR P0, PT, R5, UR9, !P0 ;  /* 0x0000000905007c0c */ /* 0x000fda000c706670 */
[----:B------:R-:W-:Y:S05]  /*00e0*/  @P0 EXIT ;  /* 0x000000000000094d */ /* 0x000fea0003800000 */
[----:B------:R-:W0:Y:S01]  /*00f0*/  LDC.64 R2, c[0x0][0x380] ;  /* 0x0000e000ff027b82 */ /* 0x000e220000000a00 */
[----:B------:R-:W1:Y:S01]  /*0100*/  LDCU.64 UR4, c[0x0][0x358] ;  /* 0x00006b00ff0477ac */ /* 0x000e620008000a00 */
[----:B------:R-:W-:-:S04]  /*0110*/  IMAD R5, R5, UR8, R0 ;  /* 0x0000000805057c24 */ /* 0x000fc8000f8e0200 */
[----:B0-----:R-:W-:-:S05]  /*0120*/  IMAD.WIDE R2, R5, 0x4, R2 ;  /* 0x0000000405027825 */ /* 0x001fca00078e0202 */
[----:B-1----:R-:W-:Y:S01]  /*0130*/  STG.E desc[UR4][R2.64], RZ ;  /* 0x000000ff02007986 */ /* 0x002fe2000c101904 */
[----:B------:R-:W-:Y:S05]  /*0140*/  EXIT ;  /* 0x000000000000794d */ /* 0x000fea0003800000 */
.L_x_61:
        /* <DEDUP_REMOVED lines=11> */
.L_x_103:


//--------------------- .text._Z18lint3d_extract_gpuPfiiiiiS_PiS0_S0_S_S_S_S_S_S_S_S_ --------------------------
	.section	.text._Z18lint3d_extract_gpuPfiiiiiS_PiS0_S0_S_S_S_S_S_S_S_S_,"ax",@progbits
	.align	128
        .global         _Z18lint3d_extract_gpuPfiiiiiS_PiS0_S0_S_S_S_S_S_S_S_S_
        .type           _Z18lint3d_extract_gpuPfiiiiiS_PiS0_S0_S_S_S_S_S_S_S_S_,@function
        .size           _Z18lint3d_extract_gpuPfiiiiiS_PiS0_S0_S_S_S_S_S_S_S_S_,(.L_x_104 - _Z18lint3d_extract_gpuPfiiiiiS_PiS0_S0_S_S_S_S_S_S_S_S_)
        .other          _Z18lint3d_extract_gpuPfiiiiiS_PiS0_S0_S_S_S_S_S_S_S_S_,@"STO_CUDA_ENTRY STV_DEFAULT"
_Z18lint3d_extract_gpuPfiiiiiS_PiS0_S0_S_S_S_S_S_S_S_S_:
.text._Z18lint3d_extract_gpuPfiiiiiS_PiS0_S0_S_S_S_S_S_S_S_S_:
        /* <DEDUP_REMOVED lines=9> */
[----:B------:R-:W1:Y:S01]  /*0090*/  LDCU.64 UR4, c[0x0][0x358] ;  /* 0x00006b00ff0477ac */ /* 0x000e620008000a00 */
[----:B------:R-:W2:Y:S06]  /*00a0*/  LDCU UR7, c[0x0][0x398] ;  /* 0x00007300ff0777ac */ /* 0x000eac0008000800 */
[----:B------:R-:W3:Y:S08]  /*00b0*/  LDC.64 R4, c[0x0][0x3b8] ;  /* 0x0000ee00ff047b82 */ /* 0x000ef00000000a00 */
[----:B------:R-:W4:Y:S01]  /*00c0*/  LDC.64 R8, c[0x0][0x3a8] ;  /* 0x0000ea00ff087b82 */ /* 0x000f220000000a00 */
[----:B0-----:R-:W-:-:S07]  /*00d0*/  IMAD.WIDE R2, R23, 0x4, R2 ;  /* 0x0000000417027825 */ /* 0x001fce00078e0202 */
[----:B------:R-:W2:Y:S01]  /*00e0*/  LDC R27, c[0x0][0x390] ;  /* 0x0000e400ff1b7b82 */ /* 0x000ea20000000800 */
[----:B-1----:R-:W5:Y:S01]  /*00f0*/  LDG.E R2, desc[UR4][R2.64] ;  /* 0x0000000402027981 */ /* 0x002f62000c1e1900 */
[----:B---3--:R-:W-:-:S06]  /*0100*/  IMAD.WIDE R4, R23, 0x4, R4 ;  /* 0x0000000417047825 */ /* 0x008fcc00078e0204 */
[----:B------:R-:W0:Y:S01]  /*0110*/  LDC.64 R18, c[0x0][0x3a0] ;  /* 0x0000e800ff127b82 */ /* 0x000e220000000a00 */
[----:B------:R-:W5:Y:S01]  /*0120*/  LDG.E R5, desc[UR4][R4.64] ;  /* 0x0000000404057981 */ /* 0x000f62000c1e1900 */
[----:B----4-:R-:W-:-:S06]  /*0130*/  IMAD.WIDE R8, R23, 0x4, R8 ;  /* 0x0000000417087825 */ /* 0x010fcc00078e0208 */
[----:B------:R-:W1:Y:S01]  /*0140*/  LDC.64 R6, c[0x0][0x3c8] ;  /* 0x0000f200ff067b82 */ /* 0x000e620000000a00 */
[----:B------:R-:W3:Y:S07]  /*0150*/  LDG.E R8, desc[UR4][R8.64] ;  /* 0x0000000408087981 */ /* 0x000eee000c1e1900 */
[----:B------:R-:W4:Y:S08]  /*0160*/  LDC.64 R10, c[0x0][0x3c0] ;  /* 0x0000f000ff0a7b82 */ /* 0x000f300000000a00 */
[----:B------:R-:W2:Y:S08]  /*0170*/  LDC.64 R12, c[0x0][0x3d0] ;  /* 0x0000f400ff0c7b82 */ /* 0x000eb00000000a00 */
[----:B------:R-:W0:Y:S01]  /*0180*/  LDC.64 R14, c[0x0][0x3d8] ;  /* 0x0000f600ff0e7b82 */ /* 0x000e220000000a00 */
[----:B-1----:R-:W-:-:S06]  /*0190*/  IMAD.WIDE R24, R23, 0x4, R6 ;  /* 0x0000000417187825 */ /* 0x002fcc00078e0206 */
[----:B------:R-:W3:Y:S01]  /*01a0*/  LDG.E R25, desc[UR4][R24.64] ;  /* 0x0000000418197981 */ /* 0x000ee2000c1e1900 */
[----:B------:R-:W1:Y:S01]  /*01b0*/  LDC.64 R6, c[0x0][0x3f0] ;  /* 0x0000fc00ff067b82 */ /* 0x000e620000000a00 */
[----:B----4-:R-:W-:-:S07]  /*01c0*/  IMAD.WIDE R28, R23, 0x4, R10 ;  /* 0x00000004171c7825 */ /* 0x010fce00078e020a */
[----:B------:R-:W4:Y:S01]  /*01d0*/  LDC.64 R10, c[0x0][0x3f8] ;  /* 0x0000fe00ff0a7b82 */ /* 0x000f220000000a00 */
[----:B--2---:R-:W-:-:S04]  /*01e0*/  IMAD.WIDE R12, R23, 0x4, R12 ;  /* 0x00000004170c7825 */ /* 0x004fc800078e020c */
[----:B------:R-:W-:Y:S02]  /*01f0*/  IMAD R17, R27, UR7, RZ ;  /* 0x000000071b117c24 */ /* 0x000fe4000f8e02ff */
[----:B------:R-:W2:Y:S01]  /*0200*/  LDG.E R13, desc[UR4][R12.64] ;  /* 0x000000040c0d7981 */ /* 0x000ea2000c1e1900 */
[----:B0-----:R-:W-:-:S06]  /*0210*/  IMAD.WIDE R14, R23, 0x4, R14 ;  /* 0x00000004170e7825 */ /* 0x001fcc00078e020e */
[----:B------:R-:W2:Y:S01]  /*0220*/  LDG.E R15, desc[UR4][R14.64] ;  /* 0x000000040e0f7981 */ /* 0x000ea2000c1e1900 */
[----:B-1----:R-:W-:-:S06]  /*0230*/  IMAD.WIDE R6, R23, 0x4, R6 ;  /* 0x0000000417067825 */ /* 0x002fcc00078e0206 */
[----:B------:R-:W2:Y:S01]  /*0240*/  LDG.E R7, desc[UR4][R6.64] ;  /* 0x0000000406077981 */ /* 0x000ea2000c1e1900 */
[----:B----4-:R-:W-:-:S06]  /*0250*/  IMAD.WIDE R10, R23, 0x4, R10 ;  /* 0x00000004170a7825 */ /* 0x010fcc00078e020a */
[----:B------:R-:W4:Y:S01]  /*0260*/  LDG.E R11, desc[UR4][R10.64] ;  /* 0x000000040a0b7981 */ /* 0x000f22000c1e1900 */
[----:B-----5:R-:W-:Y:S02]  /*0270*/  IMAD R0, R2, UR7, R5 ;  /* 0x0000000702007c24 */ /* 0x020fe4000f8e0205 */
[----:B------:R-:W0:Y:S02]  /*0280*/  LDC.64 R4, c[0x0][0x3e0] ;  /* 0x0000f800ff047b82 */ /* 0x000e240000000a00 */
[----:B---3--:R-:W-:Y:S02]  /*0290*/  IMAD R3, R0, R27, R8 ;  /* 0x0000001b00037224 */ /* 0x008fe400078e0208 */
[----:B------:R-:W3:Y:S02]  /*02a0*/  LDG.E R0, desc[UR4][R28.64] ;  /* 0x000000041c007981 */ /* 0x000ee4000c1e1900 */
[----:B------:R-:W-:Y:S02]  /*02b0*/  IMAD.WIDE R18, R3, 0x4, R18 ;  /* 0x0000000403127825 */ /* 0x000fe400078e0212 */
[----:B------:R-:W1:Y:S03]  /*02c0*/  LDC.64 R2, c[0x0][0x3e8] ;  /* 0x0000fa00ff027b82 */ /* 0x000e660000000a00 */
[----:B------:R-:W3:Y:S01]  /*02d0*/  LDG.E R21, desc[UR4][R18.64] ;  /* 0x0000000412157981 */ /* 0x000ee2000c1e1900 */
[----:B------:R-:W-:-:S03]  /*02e0*/  IMAD.WIDE R8, R27, 0x4, R18 ;  /* 0x000000041b087825 */ /* 0x000fc600078e0212 */
[----:B------:R5:W2:Y:S04]  /*02f0*/  LDG.E R22, desc[UR4][R18.64+0x4] ;  /* 0x0000040412167981 */ /* 0x000aa8000c1e1900 */
[----:B------:R-:W4:Y:S01]  /*0300*/  LDG.E R20, desc[UR4][R8.64] ;  /* 0x0000000408147981 */ /* 0x000f22000c1e1900 */
[----:B------:R-:W-:-:S03]  /*0310*/  IMAD.WIDE R16, R17, 0x4, R18 ;  /* 0x0000000411107825 */ /* 0x000fc600078e0212 */
[----:B------:R1:W2:Y:S01]  /*0320*/  LDG.E R24, desc[UR4][R8.64+0x4] ;  /* 0x0000040408187981 */ /* 0x0002a2000c1e1900 */
[----:B0-----:R-:W-:Y:S01]  /*0330*/  IMAD.WIDE R4, R23, 0x4, R4 ;  /* 0x0000000417047825 */ /* 0x001fe200078e0204 */
[----:B-----5:R-:W0:Y:S02]  /*0340*/  LDC R18, c[0x0][0x388] ;  /* 0x0000e200ff127b82 */ /* 0x020e240000000800 */
[----:B------:R-:W5:Y:S01]  /*0350*/  LDG.E R29, desc[UR4][R16.64] ;  /* 0x00000004101d7981 */ /* 0x000f62000c1e1900 */
[----:B------:R-:W-:-:S03]  /*0360*/  IMAD.WIDE R26, R27, 0x4, R16 ;  /* 0x000000041b1a7825 */ /* 0x000fc600078e0210 */
[----:B------:R-:W5:Y:S01]  /*0370*/  LDG.E R4, desc[UR4][R4.64] ;  /* 0x0000000404047981 */ /* 0x000f62000c1e1900 */
[----:B-1----:R-:W-:Y:S01]  /*0380*/  IMAD.WIDE R2, R23, 0x4, R2 ;  /* 0x0000000417027825 */ /* 0x002fe200078e0202 */
[----:B------:R-:W1:Y:S02]  /*0390*/  LDC.64 R8, c[0x0][0x380] ;  /* 0x0000e000ff087b82 */ /* 0x000e640000000a00 */
[----:B------:R-:W5:Y:S04]  /*03a0*/  LDG.E R19, desc[UR4][R26.64] ;  /* 0x000000041a137981 */ /* 0x000f68000c1e1900 */
[----:B------:R-:W5:Y:S04]  /*03b0*/  LDG.E R2, desc[UR4][R2.64] ;  /* 0x0000000402027981 */ /* 0x000f68000c1e1900 */
[----:B------:R-:W5:Y:S04]  /*03c0*/  LDG.E R12, desc[UR4][R16.64+0x4] ;  /* 0x00000404100c7981 */ /* 0x000f68000c1e1900 */
[----:B------:R-:W5:Y:S01]  /*03d0*/  LDG.E R14, desc[UR4][R26.64+0x4] ;  /* 0x000004041a0e7981 */ /* 0x000f62000c1e1900 */
[----:B0-----:R-:W-:-:S04]  /*03e0*/  IMAD R23, R18, UR6, R23 ;  /* 0x0000000612177c24 */ /* 0x001fc8000f8e0217 */
[----:B-1----:R-:W-:-:S04]  /*03f0*/  IMAD.WIDE R8, R23, 0x4, R8 ;  /* 0x0000000417087825 */ /* 0x002fc800078e0208 */
[----:B----4-:R-:W-:-:S04]  /*0400*/  FMUL R20, R20, R25 ;  /* 0x0000001914147220 */ /* 0x010fc80000400000 */
[----:B---3--:R-:W-:-:S04]  /*0410*/  FFMA R21, R21, R0, R20 ;  /* 0x0000000015157223 */ /* 0x008fc80000000014 */
[----:B--2---:R-:W-:-:S04]  /*0420*/  FFMA R13, R22, R13, R21 ;  /* 0x0000000d160d7223 */ /* 0x004fc80000000015 */
[----:B------:R-:W-:-:S04]  /*0430*/  FFMA R24, R24, R15, R13 ;  /* 0x0000000f18187223 */ /* 0x000fc8000000000d */
[----:B-----5:R-:W-:-:S04]  /*0440*/  FFMA R4, R29, R4, R24 ;  /* 0x000000041d047223 */ /* 0x020fc80000000018 */
[----:B------:R-:W-:-:S04]  /*0450*/  FFMA R19, R19, R2, R4 ;  /* 0x0000000213137223 */ /* 0x000fc80000000004 */
[----:B------:R-:W-:-:S04]  /*0460*/  FFMA R7, R12, R7, R19 ;  /* 0x000000070c077223 */ /* 0x000fc80000000013 */
[----:B------:R-:W-:-:S05]  /*0470*/  FFMA R7, R14, R11, R7 ;  /* 0x0000000b0e077223 */ /* 0x000fca0000000007 */
[----:B------:R-:W-:Y:S01]  /*0480*/  STG.E desc[UR4][R8.64], R7 ;  /* 0x0000000708007986 */ /* 0x000fe2000c101904 */
[----:B------:R-:W-:Y:S05]  /*0490*/  EXIT ;  /* 0x000000000000794d */ /* 0x000fea0003800000 */
.L_x_62:
        /* <DEDUP_REMOVED lines=14> */
.L_x_104:


//--------------------- .text._Z5shiftPfS_S_ii    --------------------------
	.section	.text._Z5shiftPfS_S_ii,"ax",@progbits
	.align	128
        .global         _Z5shiftPfS_S_ii
        .type           _Z5shiftPfS_S_ii,@function
        .size           _Z5shiftPfS_S_ii,(.L_x_105 - _Z5shiftPfS_S_ii)
        .other          _Z5shiftPfS_S_ii,@"STO_CUDA_ENTRY STV_DEFAULT"
_Z5shiftPfS_S_ii:
.text._Z5shiftPfS_S_ii:
        /* <DEDUP_REMOVED lines=13> */
[----:B------:R-:W0:Y:S01]  /*00d0*/  LDC.64 R2, c[0x0][0x388] ;  /* 0x0000e200ff027b82 */ /* 0x000e220000000a00 */
[----:B------:R-:W1:Y:S01]  /*00e0*/  LDCU.64 UR4, c[0x0][0x358] ;  /* 0x00006b00ff0477ac */ /* 0x000e620008000a00 */
[----:B------:R-:W-:-:S06]  /*00f0*/  IMAD R9, R5, UR6, R0 ;  /* 0x0000000605097c24 */ /* 0x000fcc000f8e0200 */
[----:B------:R-:W2:Y:S08]  /*0100*/  LDC.64 R4, c[0x0][0x390] ;  /* 0x0000e400ff047b82 */ /* 0x000eb00000000a00 */
[----:B------:R-:W3:Y:S01]  /*0110*/  LDC.64 R6, c[0x0][0x380] ;  /* 0x0000e000ff067b82 */ /* 0x000ee20000000a00 */
[----:B0-----:R-:W-:-:S05]  /*0120*/  IMAD.WIDE R2, R9, 0x4, R2 ;  /* 0x0000000409027825 */ /* 0x001fca00078e0202 */
[----:B-1----:R-:W4:Y:S01]  /*0130*/  LDG.E R11, desc[UR4][R2.64] ;  /* 0x00000004020b7981 */ /* 0x002f22000c1e1900 */
[----:B--2---:R-:W-:-:S04]  /*0140*/  IMAD.WIDE R4, R9, 0x4, R4 ;  /* 0x0000000409047825 */ /* 0x004fc800078e0204 */
[----:B---3--:R-:W-:Y:S01]  /*0150*/  IMAD.WIDE R6, R9, 0x4, R6 ;  /* 0x0000000409067825 */ /* 0x008fe200078e0206 */
[----:B----4-:R-:W-:Y:S05]  /*0160*/  STG.E desc[UR4][R4.64], R11 ;  /* 0x0000000b04007986 */ /* 0x010fea000c101904 */
[----:B------:R-:W2:Y:S04]  /*0170*/  LDG.E R7, desc[UR4][R6.64] ;  /* 0x0000000406077981 */ /* 0x000ea8000c1e1900 */
[----:B--2---:R-:W-:Y:S01]  /*0180*/  STG.E desc[UR4][R2.64], R7 ;  /* 0x0000000702007986 */ /* 0x004fe2000c101904 */
[----:B------:R-:W-:Y:S05]  /*0190*/  EXIT ;  /* 0x000000000000794d */ /* 0x000fea0003800000 */
.L_x_63:
        /* <DEDUP_REMOVED lines=14> */
.L_x_105:


//--------------------- .text._Z5solvePfS_S_S_fffffii --------------------------
	.section	.text._Z5solvePfS_S_S_fffffii,"ax",@progbits
	.align	128
        .global         _Z5solvePfS_S_S_fffffii
        .type           _Z5solvePfS_S_S_fffffii,@function
        .size           _Z5solvePfS_S_S_fffffii,(.L_x_98 - _Z5solvePfS_S_S_fffffii)
        .other          _Z5solvePfS_S_S_fffffii,@"STO_CUDA_ENTRY STV_DEFAULT"
_Z5solvePfS_S_S_fffffii:
.text._Z5solvePfS_S_S_fffffii:
[----:B------:R-:W-:Y:S01]  /*0000*/  LDC R1, c[0x0][0x37c] ;  /* 0x0000df00ff017b82 */ /* 0x000fe20000000800 */
[----:B------:R-:W0:Y:S07]  /*0010*/  S2R R11, SR_TID.Y ;  /* 0x00000000000b7919 */ /* 0x000e2e0000002200 */
[----:B------:R-:W1:Y:S01]  /*0020*/  LDC R3, c[0x0][0x360] ;  /* 0x0000d800ff037b82 */ /* 0x000e620000000800 */
[----:B------:R-:W2:Y:S01]  /*0030*/  LDCU UR4, c[0x0][0x3b8] ;  /* 0x00007700ff0477ac */ /* 0x000ea20008000800 */
[----:B------:R-:W1:Y:S01]  /*0040*/  S2R R10, SR_TID.X ;  /* 0x00000000000a7919 */ /* 0x000e620000002100 */
[----:B------:R-:W3:Y:S05]  /*0050*/  LDCU UR7, c[0x0][0x3b4] ;  /* 0x00007680ff0777ac */ /* 0x000eea0008000800 */
[----:B------:R-:W0:Y:S08]  /*0060*/  S2UR UR6, SR_CTAID.Y ;  /* 0x00000000000679c3 */ /* 0x000e300000002600 */
[----:B------:R-:W0:Y:S08]  /*0070*/  LDC R0, c[0x0][0x364] ;  /* 0x0000d900ff007b82 */ /* 0x000e300000000800 */
[----:B------:R-:W1:Y:S01]  /*0080*/  S2UR UR5, SR_CTAID.X ;  /* 0x00000000000579c3 */ /* 0x000e620000002500 */
[----:B0-----:R-:W-:-:S05]  /*0090*/  IMAD R11, R0, UR6, R11 ;  /* 0x00000006000b7c24 */ /* 0x001fca000f8e020b */
[----:B--2---:R-:W-:Y:S01]  /*00a0*/  ISETP.GE.AND P0, PT, R11, UR4, PT ;  /* 0x000000040b007c0c */ /* 0x004fe2000bf06270 */
[----:B-1----:R-:W-:-:S05]  /*00b0*/  IMAD R10, R3, UR5, R10 ;  /* 0x00000005030a7c24 */ /* 0x002fca000f8e020a */
[----:B---3--:R-:W-:-:S13]  /*00c0*/  ISETP.GE.OR P0, PT, R10, UR7, P0 ;  /* 0x000000070a007c0c */ /* 0x008fda0008706670 */
[----:B------:R-:W-:Y:S05]  /*00d0*/  @P0 EXIT ;  /* 0x000000000000094d */ /* 0x000fea0003800000 */
[----:B------:R-:W-:Y:S01]  /*00e0*/  UIADD3 UR5, UPT, UPT, UR7, -0x4, URZ ;  /* 0xfffffffc07057890 */ /* 0x000fe2000fffe0ff */
[----:B------:R-:W0:Y:S01]  /*00f0*/  LDC.64 R2, c[0x0][0x398] ;  /* 0x0000e600ff027b82 */ /* 0x000e220000000a00 */
[----:B------:R-:W-:Y:S01]  /*0100*/  UIADD3 UR4, UPT, UPT, UR4, -0x4, URZ ;  /* 0xfffffffc04047890 */ /* 0x000fe2000fffe0ff */
[----:B------:R-:W-:Y:S01]  /*0110*/  IMAD R6, R11, UR7, R10 ;  /* 0x000000070b067c24 */ /* 0x000fe2000f8e020a */
[----:B------:R-:W1:Y:S02]  /*0120*/  LDCU UR6, c[0x0][0x3a8] ;  /* 0x00007500ff0677ac */ /* 0x000e640008000800 */
[----:B------:R-:W-:-:S03]  /*0130*/  ISETP.GE.AND P0, PT, R10, UR5, PT ;  /* 0x000000050a007c0c */ /* 0x000fc6000bf06270 */
[----:B------:R-:W1:Y:S01]  /*0140*/  LDC R0, c[0x0][0x3a0] ;  /* 0x0000e800ff007b82 */ /* 0x000e620000000800 */
[----:B------:R-:W-:-:S04]  /*0150*/  ISETP.GT.AND P0, PT, R10, 0x3, !P0 ;  /* 0x000000030a00780c */ /* 0x000fc80004704270 */
[----:B------:R-:W-:-:S04]  /*0160*/  ISETP.GT.U32.AND P0, PT, R11, 0x3, P0 ;  /* 0x000000030b00780c */ /* 0x000fc80000704070 */
[----:B------:R-:W-:Y:S01]  /*0170*/  ISETP.LT.AND P0, PT, R11, UR4, P0 ;  /* 0x000000040b007c0c */ /* 0x000fe20008701270 */
[----:B------:R-:W2:Y:S01]  /*0180*/  LDCU.64 UR4, c[0x0][0x358] ;  /* 0x00006b00ff0477ac */ /* 0x000ea20008000a00 */
[----:B0-----:R-:W-:-:S11]  /*0190*/  IMAD.WIDE R2, R6, 0x4, R2 ;  /* 0x0000000406027825 */ /* 0x001fd600078e0202 */
[----:B------:R-:W0:Y:S01]  /*01a0*/  @!P0 LDC.64 R4, c[0x0][0x388] ;  /* 0x0000e200ff048b82 */ /* 0x000e220000000a00 */
[----:B--2---:R2:W5:Y:S01]  /*01b0*/  LDG.E R7, desc[UR4][R2.64] ;  /* 0x0000000402077981 */ /* 0x004562000c1e1900 */
[----:B0-----:R-:W-:-:S05]  /*01c0*/  @!P0 IMAD.WIDE R4, R6, 0x4, R4 ;  /* 0x0000000406048825 */ /* 0x001fca00078e0204 */
[----:B------:R2:W5:Y:S01]  /*01d0*/  @!P0 LDG.E R9, desc[UR4][R4.64] ;  /* 0x0000000404098981 */ /* 0x000562000c1e1900 */
[----:B------:R-:W-:Y:S01]  /*01e0*/  I2FP.F32.S32 R13, R10 ;  /* 0x0000000a000d7245 */ /* 0x000fe20000201400 */
[----:B------:R-:W-:Y:S01]  /*01f0*/  BSSY.RECONVERGENT B0, `(.L_x_64) ;  /* 0x0000064000007945 */ /* 0x000fe20003800200 */
[----:B------:R-:W-:-:S03]  /*0200*/  @!P0 IMAD.MOV.U32 R12, RZ, RZ, RZ ;  /* 0x000000ffff0c8224 */ /* 0x000fc600078e00ff */
[----:B-1----:R-:W-:Y:S01]  /*0210*/  FFMA R13, R13, R0, UR6 ;  /* 0x000000060d0d7e23 */ /* 0x002fe20008000000 */
[----:B------:R-:W-:Y:S06]  /*0220*/  @!P0 BRA `(.L_x_65) ;  /* 0x0000000400808947 */ /* 0x000fec0003800000 */
[----:B--2---:R-:W-:-:S04]  /*0230*/  FMUL R3, R0, R0 ;  /* 0x0000000000037220 */ /* 0x004fc80000400000 */
[----:B------:R-:W-:-:S05]  /*0240*/  VIADD R0, R3, 0x1800000 ;  /* 0x0180000003007836 */ /* 0x000fca0000000000 */
[----:B------:R-:W-:-:S04]  /*0250*/  LOP3.LUT R0, R0, 0x7f800000, RZ, 0xc0, !PT ;  /* 0x7f80000000007812 */ /* 0x000fc800078ec0ff */
[----:B------:R-:W-:-:S13]  /*0260*/  ISETP.GT.U32.AND P0, PT, R0, 0x1ffffff, PT ;  /* 0x01ffffff0000780c */ /* 0x000fda0003f04070 */
[----:B------:R-:W-:Y:S05]  /*0270*/  @P0 BRA `(.L_x_66) ;  /* 0x0000000000140947 */ /* 0x000fea0003800000 */
[----:B------:R-:W-:Y:S02]  /*0280*/  MOV R0, R3 ;  /* 0x0000000300007202 */ /* 0x000fe40000000f00 */
[----:B------:R-:W-:-:S07]  /*0290*/  MOV R14, 0x2b0 ;  /* 0x000002b0000e7802 */ /* 0x000fce0000000f00 */
[----:B-----5:R-:W-:Y:S05]  /*02a0*/  CALL.REL.NOINC `($__internal_2_$__cuda_sm20_rcp_rn_f32_slowpath) ;  /* 0x00000004009c7944 */ /* 0x020fea0003c00000 */
[----:B------:R-:W-:Y:S01]  /*02b0*/  IMAD.MOV.U32 R12, RZ, RZ, R0 ;  /* 0x000000ffff0c7224 */ /* 0x000fe200078e0000 */
[----:B------:R-:W-:Y:S06]  /*02c0*/  BRA `(.L_x_67) ;  /* 0x0000000000107947 */ /* 0x000fec0003800000 */
.L_x_66:
[----:B------:R-:W0:Y:S02]  /*02d0*/  MUFU.RCP R12, R3 ;  /* 0x00000003000c7308 */ /* 0x000e240000001000 */
[----:B0-----:R-:W-:-:S04]  /*02e0*/  FFMA R0, R3, R12, -1 ;  /* 0xbf80000003007423 */ /* 0x001fc8000000000c */
[----:B------:R-:W-:-:S04]  /*02f0*/  FADD.FTZ R5, -R0, -RZ ;  /* 0x800000ff00057221 */ /* 0x000fc80000010100 */
[----:B------:R-:W-:-:S07]  /*0300*/  FFMA R12, R12, R5, R12 ;  /* 0x000000050c0c7223 */ /* 0x000fce000000000c */
.L_x_67:
[----:B------:R-:W0:Y:S01]  /*0310*/  LDCU UR6, c[0x0][0x3a0] ;  /* 0x00007400ff0677ac */ /* 0x000e220008000800 */
[----:B------:R-:W-:Y:S01]  /*0320*/  FADD R0, R13, R13 ;  /* 0x0000000d0d007221 */ /* 0x000fe20000000000 */
[----:B------:R-:W-:Y:S03]  /*0330*/  BSSY.RECONVERGENT B1, `(.L_x_68) ;  /* 0x000000e000017945 */ /* 0x000fe60003800200 */
[----:B0-----:R-:W-:-:S04]  /*0340*/  FMUL R0, R0, UR6 ;  /* 0x0000000600007c20 */ /* 0x001fc80008400000 */
[----:B------:R-:W-:-:S05]  /*0350*/  VIADD R2, R0, 0x1800000 ;  /* 0x0180000000027836 */ /* 0x000fca0000000000 */
[----:B------:R-:W-:-:S04]  /*0360*/  LOP3.LUT R2, R2, 0x7f800000, RZ, 0xc0, !PT ;  /* 0x7f80000002027812 */ /* 0x000fc800078ec0ff */
[----:B------:R-:W-:-:S13]  /*0370*/  ISETP.GT.U32.AND P0, PT, R2, 0x1ffffff, PT ;  /* 0x01ffffff0200780c */ /* 0x000fda0003f04070 */
[----:B------:R-:W-:Y:S05]  /*0380*/  @P0 BRA `(.L_x_69) ;  /* 0x0000000000100947 */ /* 0x000fea0003800000 */
[----:B------:R-:W-:-:S07]  /*0390*/  MOV R14, 0x3b0 ;  /* 0x000003b0000e7802 */ /* 0x000fce0000000f00 */
[----:B-----5:R-:W-:Y:S05]  /*03a0*/  CALL.REL.NOINC `($__internal_2_$__cuda_sm20_rcp_rn_f32_slowpath) ;  /* 0x00000004005c7944 */ /* 0x020fea0003c00000 */
[----:B------:R-:W-:Y:S01]  /*03b0*/  MOV R15, R0 ;  /* 0x00000000000f7202 */ /* 0x000fe20000000f00 */
[----:B------:R-:W-:Y:S06]  /*03c0*/  BRA `(.L_x_70) ;  /* 0x0000000000107947 */ /* 0x000fec0003800000 */
.L_x_69:
[----:B------:R-:W0:Y:S02]  /*03d0*/  MUFU.RCP R15, R0 ;  /* 0x00000000000f7308 */ /* 0x000e240000001000 */
[----:B0-----:R-:W-:-:S04]  /*03e0*/  FFMA R2, R0, R15, -1 ;  /* 0xbf80000000027423 */ /* 0x001fc8000000000f */
[----:B------:R-:W-:-:S04]  /*03f0*/  FADD.FTZ R2, -R2, -RZ ;  /* 0x800000ff02027221 */ /* 0x000fc80000010100 */
[----:B------:R-:W-:-:S07]  /*0400*/  FFMA R15, R15, R2, R15 ;  /* 0x000000020f0f7223 */ /* 0x000fce000000000f */
.L_x_70:
[----:B------:R-:W-:Y:S05]  /*0410*/  BSYNC.RECONVERGENT B1 ;  /* 0x0000000000017941 */ /* 0x000fea0003800200 */
.L_x_68:
[----:B------:R-:W0:Y:S02]  /*0420*/  LDC.64 R4, c[0x0][0x388] ;  /* 0x0000e200ff047b82 */ /* 0x000e240000000a00 */
[----:B0-----:R-:W-:-:S05]  /*0430*/  IMAD.WIDE R4, R6, 0x4, R4 ;  /* 0x0000000406047825 */ /* 0x001fca00078e0204 */
[----:B-----5:R-:W2:Y:S01]  /*0440*/  LDG.E R9, desc[UR4][R4.64+-0x4] ;  /* 0xfffffc0404097981 */ /* 0x020ea2000c1e1900 */
[----:B------:R-:W0:Y:S01]  /*0450*/  MUFU.RCP R2, R3 ;  /* 0x0000000300027308 */ /* 0x000e220000001000 */
[----:B------:R-:W-:Y:S02]  /*0460*/  IMAD.MOV.U32 R8, RZ, RZ, 0x40000000 ;  /* 0x40000000ff087424 */ /* 0x000fe400078e00ff */
[----:B------:R-:W-:-:S05]  /*0470*/  FADD R14, R15, R12 ;  /* 0x0000000c0f0e7221 */ /* 0x000fca0000000000 */
[----:B------:R-:W1:Y:S01]  /*0480*/  FCHK P0, R8, R3 ;  /* 0x0000000308007302 */ /* 0x000e620000000000 */
[----:B0-----:R-:W-:-:S04]  /*0490*/  FFMA R0, -R3, R2, 1 ;  /* 0x3f80000003007423 */ /* 0x001fc80000000102 */
[----:B------:R-:W-:-:S04]  /*04a0*/  FFMA R0, R2, R0, R2 ;  /* 0x0000000002007223 */ /* 0x000fc80000000002 */
[----:B------:R-:W-:-:S04]  /*04b0*/  FFMA R17, R0, 2, RZ ;  /* 0x4000000000117823 */ /* 0x000fc800000000ff */
[----:B------:R-:W-:-:S04]  /*04c0*/  FFMA R2, -R3, R17, 2 ;  /* 0x4000000003027423 */ /* 0x000fc80000000111 */
[----:B------:R-:W-:Y:S01]  /*04d0*/  FFMA R0, R0, R2, R17 ;  /* 0x0000000200007223 */ /* 0x000fe20000000011 */
[----:B--2---:R-:W-:Y:S01]  /*04e0*/  FMUL R14, R14, R9 ;  /* 0x000000090e0e7220 */ /* 0x004fe20000400000 */
[----:B-1----:R-:W-:Y:S06]  /*04f0*/  @!P0 BRA `(.L_x_71) ;  /* 0x0000000000088947 */ /* 0x002fec0003800000 */
[----:B------:R-:W-:-:S07]  /*0500*/  MOV R2, 0x520 ;  /* 0x0000052000027802 */ /* 0x000fce0000000f00 */
[----:B------:R-:W-:Y:S05]  /*0510*/  CALL.REL.NOINC `($__internal_3_$__cuda_sm3x_div_rn_noftz_f32_slowpath) ;  /* 0x0000000400d47944 */ /* 0x000fea0003c00000 */
.L_x_71:
[----:B------:R-:W2:Y:S01]  /*0520*/  LDG.E R9, desc[UR4][R4.64] ;  /* 0x0000000404097981 */ /* 0x000ea2000c1e1900 */
[----:B------:R-:W0:Y:S03]  /*0530*/  LDCU UR6, c[0x0][0x3a4] ;  /* 0x00007480ff0677ac */ /* 0x000e260008000800 */
[----:B------:R-:W3:Y:S01]  /*0540*/  LDG.E R2, desc[UR4][R4.64+0x4] ;  /* 0x0000040404027981 */ /* 0x000ee2000c1e1900 */
[----:B------:R-:W-:Y:S01]  /*0550*/  FMUL R13, R13, R13 ;  /* 0x0000000d0d0d7220 */ /* 0x000fe20000400000 */
[----:B------:R-:W-:Y:S01]  /*0560*/  FADD R15, -R15, R12 ;  /* 0x0000000c0f0f7221 */ /* 0x000fe20000000100 */
[----:B------:R-:W-:Y:S02]  /*0570*/  BSSY.RECONVERGENT B1, `(.L_x_72) ;  /* 0x0000012000017945 */ /* 0x000fe40003800200 */
[----:B0-----:R-:W-:-:S04]  /*0580*/  FMUL R3, R13, UR6 ;  /* 0x000000060d037c20 */ /* 0x001fc80008400000 */
[----:B------:R-:W-:-:S04]  /*0590*/  FMUL R3, R3, UR6 ;  /* 0x0000000603037c20 */ /* 0x000fc80008400000 */
[----:B------:R-:W-:-:S05]  /*05a0*/  VIADD R13, R3, 0x1800000 ;  /* 0x01800000030d7836 */ /* 0x000fca0000000000 */
[----:B------:R-:W-:-:S04]  /*05b0*/  LOP3.LUT R13, R13, 0x7f800000, RZ, 0xc0, !PT ;  /* 0x7f8000000d0d7812 */ /* 0x000fc800078ec0ff */
[----:B------:R-:W-:Y:S01]  /*05c0*/  ISETP.GT.U32.AND P0, PT, R13, 0x1ffffff, PT ;  /* 0x01ffffff0d00780c */ /* 0x000fe20003f04070 */
[----:B--2---:R-:W-:-:S04]  /*05d0*/  FFMA R0, R9, -R0, R14 ;  /* 0x8000000009007223 */ /* 0x004fc8000000000e */
[----:B---3--:R-:W-:-:S08]  /*05e0*/  FFMA R12, R15, R2, R0 ;  /* 0x000000020f0c7223 */ /* 0x008fd00000000000 */
[----:B------:R-:W-:Y:S05]  /*05f0*/  @P0 BRA `(.L_x_73) ;  /* 0x0000000000140947 */ /* 0x000fea0003800000 */
[----:B------:R-:W-:Y:S02]  /*0600*/  MOV R0, R3 ;  /* 0x0000000300007202 */ /* 0x000fe40000000f00 */
[----:B------:R-:W-:-:S07]  /*0610*/  MOV R14, 0x630 ;  /* 0x00000630000e7802 */ /* 0x000fce0000000f00 */
[----:B------:R-:W-:Y:S05]  /*0620*/  CALL.REL.NOINC `($__internal_2_$__cuda_sm20_rcp_rn_f32_slowpath) ;  /* 0x0000000000bc7944 */ /* 0x000fea0003c00000 */
[----:B------:R-:W-:Y:S01]  /*0630*/  IMAD.MOV.U32 R13, RZ, RZ, R0 ;  /* 0x000000ffff0d7224 */ /* 0x000fe200078e0000 */
[----:B------:R-:W-:Y:S06]  /*0640*/  BRA `(.L_x_74) ;  /* 0x0000000000107947 */ /* 0x000fec0003800000 */
.L_x_73:
[----:B------:R-:W0:Y:S02]  /*0650*/  MUFU.RCP R0, R3 ;  /* 0x0000000300007308 */ /* 0x000e240000001000 */
[----:B0-----:R-:W-:-:S04]  /*0660*/  FFMA R2, R3, R0, -1 ;  /* 0xbf80000003027423 */ /* 0x001fc80000000000 */
[----:B------:R-:W-:-:S04]  /*0670*/  FADD.FTZ R13, -R2, -RZ ;  /* 0x800000ff020d7221 */ /* 0x000fc80000010100 */
[----:B------:R-:W-:-:S07]  /*0680*/  FFMA R13, R0, R13, R0 ;  /* 0x0000000d000d7223 */ /* 0x000fce0000000000 */
.L_x_74:
[----:B------:R-:W-:Y:S05]  /*0690*/  BSYNC.RECONVERGENT B1 ;  /* 0x0000000000017941 */ /* 0x000fea0003800200 */
.L_x_72:
[----:B------:R-:W0:Y:S08]  /*06a0*/  LDC R0, c[0x0][0x3b4] ;  /* 0x0000ed00ff007b82 */ /* 0x000e300000000800 */
[----:B------:R-:W1:Y:S01]  /*06b0*/  LDC.64 R14, c[0x0][0x388] ;  /* 0x0000e200ff0e7b82 */ /* 0x000e620000000a00 */
[----:B0-----:R-:W-:-:S04]  /*06c0*/  IMAD R11, R11, R0, -R0 ;  /* 0x000000000b0b7224 */ /* 0x001fc800078e0a00 */
[----:B------:R-:W-:-:S04]  /*06d0*/  IMAD.IADD R11, R10, 0x1, R11 ;  /* 0x000000010a0b7824 */ /* 0x000fc800078e020b */
[----:B-1----:R-:W-:-:S05]  /*06e0*/  IMAD.WIDE R14, R11, 0x4, R14 ;  /* 0x000000040b0e7825 */ /* 0x002fca00078e020e */
[----:B------:R-:W2:Y:S01]  /*06f0*/  LDG.E R10, desc[UR4][R14.64] ;  /* 0x000000040e0a7981 */ /* 0x000ea2000c1e1900 */
[----:B------:R-:W0:Y:S01]  /*0700*/  MUFU.RCP R2, R3 ;  /* 0x0000000300027308 */ /* 0x000e220000001000 */
[----:B------:R-:W-:Y:S07]  /*0710*/  BSSY.RECONVERGENT B1, `(.L_x_75) ;  /* 0x000000b000017945 */ /* 0x000fee0003800200 */
        /* <DEDUP_REMOVED lines=10> */
.L_x_76:
[----:B------:R-:W-:Y:S05]  /*07c0*/  BSYNC.RECONVERGENT B1 ;  /* 0x0000000000017941 */ /* 0x000fea0003800200 */
.L_x_75:
[----:B------:R-:W0:Y:S02]  /*07d0*/  LDC R3, c[0x0][0x3b4] ;  /* 0x0000ed00ff037b82 */ /* 0x000e240000000800 */
[----:B0-----:R-:W-:-:S06]  /*07e0*/  IMAD.WIDE R4, R3, 0x4, R4 ;  /* 0x0000000403047825 */ /* 0x001fcc00078e0204 */
[----:B------:R-:W2:Y:S01]  /*07f0*/  LDG.E R5, desc[UR4][R4.64] ;  /* 0x0000000404057981 */ /* 0x000ea2000c1e1900 */
[----:B------:R-:W-:-:S04]  /*0800*/  FFMA R0, R9, -R0, R10 ;  /* 0x8000000009007223 */ /* 0x000fc8000000000a */
[----:B--2---:R-:W-:-:S04]  /*0810*/  FFMA R13, R5, R13, R0 ;  /* 0x0000000d050d7223 */ /* 0x004fc80000000000 */
[----:B------:R-:W-:-:S07]  /*0820*/  FADD R12, R12, R13 ;  /* 0x0000000d0c0c7221 */ /* 0x000fce0000000000 */
.L_x_65:
[----:B------:R-:W-:Y:S05]  /*0830*/  BSYNC.RECONVERGENT B0 ;  /* 0x0000000000007941 */ /* 0x000fea0003800200 */
.L_x_64:
[----:B--2---:R-:W0:Y:S08]  /*0840*/  LDC.64 R2, c[0x0][0x390] ;  /* 0x0000e400ff027b82 */ /* 0x004e300000000a00 */
[----:B------:R-:W1:Y:S08]  /*0850*/  LDC R0, c[0x0][0x3b0] ;  /* 0x0000ec00ff007b82 */ /* 0x000e700000000800 */
[----:B------:R-:W2:Y:S01]  /*0860*/  LDC.64 R4, c[0x0][0x380] ;  /* 0x0000e000ff047b82 */ /* 0x000ea20000000a00 */
[----:B0-----:R-:W-:-:S06]  /*0870*/  IMAD.WIDE R2, R6, 0x4, R2 ;  /* 0x0000000406027825 */ /* 0x001fcc00078e0202 */
[----:B------:R-:W3:Y:S01]  /*0880*/  LDG.E R3, desc[UR4][R2.64] ;  /* 0x0000000402037981 */ /* 0x000ee2000c1e1900 */
[----:B-----5:R-:W-:Y:S01]  /*0890*/  FMUL R7, R7, R7 ;  /* 0x0000000707077220 */ /* 0x020fe20000400000 */
[----:B-1----:R-:W-:-:S04]  /*08a0*/  FMUL R0, R0, R0 ;  /* 0x0000000000007220 */ /* 0x002fc80000400000 */
[----:B------:R-:W-:Y:S01]  /*08b0*/  FMUL R7, R0, R7 ;  /* 0x0000000700077220 */ /* 0x000fe20000400000 */
[----:B------:R-:W-:-:S04]  /*08c0*/  FADD R0, R9, R9 ;  /* 0x0000000909007221 */ /* 0x000fc80000000000 */
[----:B------:R-:W-:Y:S01]  /*08d0*/  FFMA R0, R7, R12, R0 ;  /* 0x0000000c07007223 */ /* 0x000fe20000000000 */
[----:B--2---:R-:W-:-:S04]  /*08e0*/  IMAD.WIDE R6, R6, 0x4, R4 ;  /* 0x0000000406067825 */ /* 0x004fc800078e0204 */
[----:B---3--:R-:W-:-:S05]  /*08f0*/  FADD R5, R0, -R3 ;  /* 0x8000000300057221 */ /* 0x008fca0000000000 */
[----:B------:R-:W-:Y:S01]  /*0900*/  STG.E desc[UR4][R6.64], R5 ;  /* 0x0000000506007986 */ /* 0x000fe2000c101904 */
[----:B------:R-:W-:Y:S05]  /*0910*/  EXIT ;  /* 0x000000000000794d */ /* 0x000fea0003800000 */
        .weak           $__internal_2_$__cuda_sm20_rcp_rn_f32_slowpath
        .type           $__internal_2_$__cuda_sm20_rcp_rn_f32_slowpath,@function
        .size           $__internal_2_$__cuda_sm20_rcp_rn_f32_slowpath,($__internal_3_$__cuda_sm3x_div_rn_noftz_f32_slowpath - $__internal_2_$__cuda_sm20_rcp_rn_f32_slowpath)
$__internal_2_$__cuda_sm20_rcp_rn_f32_slowpath:
[----:B------:R-:W-:Y:S01]  /*0920*/  SHF.L.U32 R2, R0, 0x1, RZ ;  /* 0x0000000100027819 */ /* 0x000fe200000006ff */
[----:B------:R-:W-:Y:S03]  /*0930*/  BSSY.RECONVERGENT B2, `(.L_x_77) ;  /* 0x0000030000027945 */ /* 0x000fe60003800200 */
[----:B------:R-:W-:-:S04]  /*0940*/  SHF.R.U32.HI R2, RZ, 0x18, R2 ;  /* 0x00000018ff027819 */ /* 0x000fc80000011602 */
[----:B------:R-:W-:-:S13]  /*0950*/  ISETP.NE.U32.AND P0, PT, R2, RZ, PT ;  /* 0x000000ff0200720c */ /* 0x000fda0003f05070 */
[----:B------:R-:W-:Y:S05]  /*0960*/  @P0 BRA `(.L_x_78) ;  /* 0x0000000000280947 */ /* 0x000fea0003800000 */
[----:B------:R-:W-:-:S05]  /*0970*/  IMAD.SHL.U32 R2, R0, 0x2, RZ ;  /* 0x0000000200027824 */ /* 0x000fca00078e00ff */
[----:B------:R-:W-:-:S13]  /*0980*/  ISETP.NE.AND P0, PT, R2, RZ, PT ;  /* 0x000000ff0200720c */ /* 0x000fda0003f05270 */
[----:B------:R-:W-:Y:S01]  /*0990*/  @P0 FFMA R16, R0, 1.84467440737095516160e+19, RZ ;  /* 0x5f80000000100823 */ /* 0x000fe200000000ff */
[----:B------:R-:W-:Y:S08]  /*09a0*/  @!P0 MUFU.RCP R15, R0 ;  /* 0x00000000000f8308 */ /* 0x000ff00000001000 */
[----:B------:R-:W0:Y:S02]  /*09b0*/  @P0 MUFU.RCP R17, R16 ;  /* 0x0000001000110308 */ /* 0x000e240000001000 */
[----:B0-----:R-:W-:-:S04]  /*09c0*/  @P0 FFMA R2, R16, R17, -1 ;  /* 0xbf80000010020423 */ /* 0x001fc80000000011 */
[----:B------:R-:W-:-:S04]  /*09d0*/  @P0 FADD.FTZ R2, -R2, -RZ ;  /* 0x800000ff02020221 */ /* 0x000fc80000010100 */
[----:B------:R-:W-:-:S04]  /*09e0*/  @P0 FFMA R2, R17, R2, R17 ;  /* 0x0000000211020223 */ /* 0x000fc80000000011 */
[----:B------:R-:W-:Y:S01]  /*09f0*/  @P0 FFMA R15, R2, 1.84467440737095516160e+19, RZ ;  /* 0x5f800000020f0823 */ /* 0x000fe200000000ff */
[----:B------:R-:W-:Y:S06]  /*0a00*/  BRA `(.L_x_79) ;  /* 0x0000000000887947 */ /* 0x000fec0003800000 */
.L_x_78:
[----:B------:R-:W-:-:S05]  /*0a10*/  VIADD R15, R2, 0xffffff03 ;  /* 0xffffff03020f7836 */ /* 0x000fca0000000000 */
[----:B------:R-:W-:-:S13]  /*0a20*/  ISETP.GT.U32.AND P0, PT, R15, 0x1, PT ;  /* 0x000000010f00780c */ /* 0x000fda0003f04070 */
[----:B------:R-:W-:Y:S05]  /*0a30*/  @P0 BRA `(.L_x_80) ;  /* 0x0000000000780947 */ /* 0x000fea0003800000 */
[----:B------:R-:W-:Y:S01]  /*0a40*/  LOP3.LUT R16, R0, 0x7fffff, RZ, 0xc0, !PT ;  /* 0x007fffff00107812 */ /* 0x000fe200078ec0ff */
[----:B------:R-:W-:-:S03]  /*0a50*/  HFMA2 R20, -RZ, RZ, 0, 1.78813934326171875e-07 ;  /* 0x00000003ff147431 */ /* 0x000fc600000001ff */
[----:B------:R-:W-:-:S04]  /*0a60*/  LOP3.LUT R16, R16, 0x3f800000, RZ, 0xfc, !PT ;  /* 0x3f80000010107812 */ /* 0x000fc800078efcff */
[----:B------:R-:W0:Y:S01]  /*0a70*/  MUFU.RCP R17, R16 ;  /* 0x0000001000117308 */ /* 0x000e220000001000 */
[----:B------:R-:W-:Y:S01]  /*0a80*/  SHF.L.U32 R21, R20, R15, RZ ;  /* 0x0000000f14157219 */ /* 0x000fe200000006ff */
[----:B0-----:R-:W-:-:S04]  /*0a90*/  FFMA R18, R16, R17, -1 ;  /* 0xbf80000010127423 */ /* 0x001fc80000000011 */
[----:B------:R-:W-:-:S04]  /*0aa0*/  FADD.FTZ R18, -R18, -RZ ;  /* 0x800000ff12127221 */ /* 0x000fc80000010100 */
[CCC-:B------:R-:W-:Y:S01]  /*0ab0*/  FFMA.RM R19, R17.reuse, R18.reuse, R17.reuse ;  /* 0x0000001211137223 */ /* 0x1c0fe20000004011 */
[----:B------:R-:W-:-:S04]  /*0ac0*/  FFMA.RP R18, R17, R18, R17 ;  /* 0x0000001211127223 */ /* 0x000fc80000008011 */
[C---:B------:R-:W-:Y:S02]  /*0ad0*/  LOP3.LUT R17, R19.reuse, 0x7fffff, RZ, 0xc0, !PT ;  /* 0x007fffff13117812 */ /* 0x040fe400078ec0ff */
[----:B------:R-:W-:Y:S02]  /*0ae0*/  FSETP.NEU.FTZ.AND P0, PT, R19, R18, PT ;  /* 0x000000121300720b */ /* 0x000fe40003f1d000 */
[----:B------:R-:W-:Y:S02]  /*0af0*/  LOP3.LUT R18, R17, 0x800000, RZ, 0xfc, !PT ;  /* 0x0080000011127812 */ /* 0x000fe400078efcff */
[----:B------:R-:W-:Y:S02]  /*0b00*/  SEL R17, RZ, 0xffffffff, !P0 ;  /* 0xffffffffff117807 */ /* 0x000fe40004000000 */
[----:B------:R-:W-:-:S03]  /*0b10*/  LOP3.LUT R16, R21, R18, RZ, 0xc0, !PT ;  /* 0x0000001215107212 */ /* 0x000fc600078ec0ff */
[----:B------:R-:W-:Y:S01]  /*0b20*/  IMAD.MOV R17, RZ, RZ, -R17 ;  /* 0x000000ffff117224 */ /* 0x000fe200078e0a11 */
[----:B------:R-:W-:-:S04]  /*0b30*/  SHF.R.U32.HI R16, RZ, R15, R16 ;  /* 0x0000000fff107219 */ /* 0x000fc80000011610 */
[----:B------:R-:W-:Y:S02]  /*0b40*/  LOP3.LUT P1, RZ, R17, R15, R18, 0xf8, !PT ;  /* 0x0000000f11ff7212 */ /* 0x000fe4000782f812 */
[C---:B------:R-:W-:Y:S02]  /*0b50*/  LOP3.LUT P0, RZ, R16.reuse, 0x1, RZ, 0xc0, !PT ;  /* 0x0000000110ff7812 */ /* 0x040fe4000780c0ff */
[----:B------:R-:W-:-:S04]  /*0b60*/  LOP3.LUT P2, RZ, R16, 0x2, RZ, 0xc0, !PT ;  /* 0x0000000210ff7812 */ /* 0x000fc8000784c0ff */
[----:B------:R-:W-:Y:S02]  /*0b70*/  PLOP3.LUT P0, PT, P0, P1, P2, 0xe0, 0x0 ;  /* 0x000000000000781c */ /* 0x000fe40000703c20 */
[----:B------:R-:W-:Y:S02]  /*0b80*/  LOP3.LUT P1, RZ, R0, 0x7fffff, RZ, 0xc0, !PT ;  /* 0x007fffff00ff7812 */ /* 0x000fe4000782c0ff */
[----:B------:R-:W-:-:S05]  /*0b90*/  SEL R15, RZ, 0x1, !P0 ;  /* 0x00000001ff0f7807 */ /* 0x000fca0004000000 */
[----:B------:R-:W-:-:S05]  /*0ba0*/  IMAD.MOV R15, RZ, RZ, -R15 ;  /* 0x000000ffff0f7224 */ /* 0x000fca00078e0a0f */
[----:B------:R-:W-:Y:S02]  /*0bb0*/  ISETP.GE.AND P0, PT, R15, RZ, PT ;  /* 0x000000ff0f00720c */ /* 0x000fe40003f06270 */
[----:B------:R-:W-:-:S04]  /*0bc0*/  IADD3 R15, PT, PT, R2, -0xfc, RZ ;  /* 0xffffff04020f7810 */ /* 0x000fc80007ffe0ff */
[----:B------:R-:W-:-:S07]  /*0bd0*/  SHF.R.U32.HI R15, RZ, R15, R18 ;  /* 0x0000000fff0f7219 */ /* 0x000fce0000011612 */
[----:B------:R-:W-:-:S04]  /*0be0*/  @!P0 VIADD R15, R15, 0x1 ;  /* 0x000000010f0f8836 */ /* 0x000fc80000000000 */
[----:B------:R-:W-:-:S05]  /*0bf0*/  @!P1 IMAD.SHL.U32 R15, R15, 0x2, RZ ;  /* 0x000000020f0f9824 */ /* 0x000fca00078e00ff */
[----:B------:R-:W-:Y:S01]  /*0c00*/  LOP3.LUT R15, R15, 0x80000000, R0, 0xf8, !PT ;  /* 0x800000000f0f7812 */ /* 0x000fe200078ef800 */
[----:B------:R-:W-:Y:S06]  /*0c10*/  BRA `(.L_x_79) ;  /* 0x0000000000047947 */ /* 0x000fec0003800000 */
.L_x_80:
[----:B------:R0:W1:Y:S02]  /*0c20*/  MUFU.RCP R15, R0 ;  /* 0x00000000000f7308 */ /* 0x0000640000001000 */
.L_x_79:
[----:B------:R-:W-:Y:S05]  /*0c30*/  BSYNC.RECONVERGENT B2 ;  /* 0x0000000000027941 */ /* 0x000fea0003800200 */
.L_x_77:
[----:B01----:R-:W-:Y:S01]  /*0c40*/  MOV R0, R15 ;  /* 0x0000000f00007202 */ /* 0x003fe20000000f00 */
[----:B------:R-:W-:-:S04]  /*0c50*/  IMAD.MOV.U32 R15, RZ, RZ, 0x0 ;  /* 0x00000000ff0f7424 */ /* 0x000fc800078e00ff */
[----:B------:R-:W-:Y:S05]  /*0c60*/  RET.REL.NODEC R14 `(_Z5solvePfS_S_S_fffffii) ;  /* 0xfffffff00ee47950 */ /* 0x000fea0003c3ffff */
        .weak           $__internal_3_$__cuda_sm3x_div_rn_noftz_f32_slowpath
        .type           $__internal_3_$__cuda_sm3x_div_rn_noftz_f32_slowpath,@function
        .size           $__internal_3_$__cuda_sm3x_div_rn_noftz_f32_slowpath,(.L_x_98 - $__internal_3_$__cuda_sm3x_div_rn_noftz_f32_slowpath)
$__internal_3_$__cuda_sm3x_div_rn_noftz_f32_slowpath:
[----:B------:R-:W-:Y:S01]  /*0c70*/  SHF.R.U32.HI R16, RZ, 0x17, R3 ;  /* 0x00000017ff107819 */ /* 0x000fe20000011603 */
[----:B------:R-:W-:Y:S01]  /*0c80*/  BSSY.RECONVERGENT B2, `(.L_x_81) ;  /* 0x0000064000027945 */ /* 0x000fe20003800200 */
[----:B------:R-:W-:Y:S01]  /*0c90*/  SHF.R.U32.HI R0, RZ, 0x17, R8 ;  /* 0x00000017ff007819 */ /* 0x000fe20000011608 */
[----:B------:R-:W-:Y:S01]  /*0ca0*/  IMAD.MOV.U32 R18, RZ, RZ, 0x40000000 ;  /* 0x40000000ff127424 */ /* 0x000fe200078e00ff */
[----:B------:R-:W-:Y:S02]  /*0cb0*/  LOP3.LUT R16, R16, 0xff, RZ, 0xc0, !PT ;  /* 0x000000ff10107812 */ /* 0x000fe400078ec0ff */
[----:B------:R-:W-:-:S03]  /*0cc0*/  LOP3.LUT R19, R0, 0xff, RZ, 0xc0, !PT ;  /* 0x000000ff00137812 */ /* 0x000fc600078ec0ff */
[----:B------:R-:W-:Y:S01]  /*0cd0*/  VIADD R21, R16, 0xffffffff ;  /* 0xffffffff10157836 */ /* 0x000fe20000000000 */
[----:B------:R-:W-:-:S04]  /*0ce0*/  IADD3 R20, PT, PT, R19, -0x1, RZ ;  /* 0xffffffff13147810 */ /* 0x000fc80007ffe0ff */
[----:B------:R-:W-:-:S04]  /*0cf0*/  ISETP.GT.U32.AND P0, PT, R21, 0xfd, PT ;  /* 0x000000fd1500780c */ /* 0x000fc80003f04070 */
[----:B------:R-:W-:-:S13]  /*0d00*/  ISETP.GT.U32.OR P0, PT, R20, 0xfd, P0 ;  /* 0x000000fd1400780c */ /* 0x000fda0000704470 */
[----:B------:R-:W-:Y:S01]  /*0d10*/  @!P0 IMAD.MOV.U32 R17, RZ, RZ, RZ ;  /* 0x000000ffff118224 */ /* 0x000fe200078e00ff */
[----:B------:R-:W-:Y:S06]  /*0d20*/  @!P0 BRA `(.L_x_82) ;  /* 0x0000000000608947 */ /* 0x000fec0003800000 */
[----:B------:R-:W-:Y:S01]  /*0d30*/  HFMA2 R0, -RZ, RZ, 2, 0 ;  /* 0x40000000ff007431 */ /* 0x000fe200000001ff */
[----:B------:R-:W-:-:S04]  /*0d40*/  FSETP.GTU.FTZ.AND P1, PT, |R3|, +INF , PT ;  /* 0x7f8000000300780b */ /* 0x000fc80003f3c200 */
[----:B------:R-:W-:-:S04]  /*0d50*/  FSETP.GTU.FTZ.AND P0, PT, |R0|, +INF , PT ;  /* 0x7f8000000000780b */ /* 0x000fc80003f1c200 */
[----:B------:R-:W-:-:S13]  /*0d60*/  PLOP3.LUT P0, PT, P0, P1, PT, 0xf8, 0x8f ;  /* 0x00000000008f781c */ /* 0x000fda0000703f70 */
[----:B------:R-:W-:Y:S05]  /*0d70*/  @P0 BRA `(.L_x_83) ;  /* 0x00000004004c0947 */ /* 0x000fea0003800000 */
[----:B------:R-:W-:-:S13]  /*0d80*/  LOP3.LUT P0, RZ, R3, 0x7fffffff, R18, 0xc8, !PT ;  /* 0x7fffffff03ff7812 */ /* 0x000fda000780c812 */
[----:B------:R-:W-:Y:S05]  /*0d90*/  @!P0 BRA `(.L_x_84) ;  /* 0x00000004003c8947 */ /* 0x000fea0003800000 */
[C---:B------:R-:W-:Y:S02]  /*0da0*/  FSETP.NEU.FTZ.AND P2, PT, |R0|.reuse, +INF , PT ;  /* 0x7f8000000000780b */ /* 0x040fe40003f5d200 */
[----:B------:R-:W-:Y:S02]  /*0db0*/  FSETP.NEU.FTZ.AND P1, PT, |R3|, +INF , PT ;  /* 0x7f8000000300780b */ /* 0x000fe40003f3d200 */
[----:B------:R-:W-:-:S11]  /*0dc0*/  FSETP.NEU.FTZ.AND P0, PT, |R0|, +INF , PT ;  /* 0x7f8000000000780b */ /* 0x000fd60003f1d200 */
[----:B------:R-:W-:Y:S05]  /*0dd0*/  @!P1 BRA !P2, `(.L_x_84) ;  /* 0x00000004002c9947 */ /* 0x000fea0005000000 */
[----:B------:R-:W-:-:S04]  /*0de0*/  LOP3.LUT P2, RZ, R18, 0x7fffffff, RZ, 0xc0, !PT ;  /* 0x7fffffff12ff7812 */ /* 0x000fc8000784c0ff */
[----:B------:R-:W-:-:S13]  /*0df0*/  PLOP3.LUT P1, PT, P1, P2, PT, 0x2f, 0xf2 ;  /* 0x0000000000f2781c */ /* 0x000fda0000f24577 */
[----:B------:R-:W-:Y:S05]  /*0e00*/  @P1 BRA `(.L_x_85) ;  /* 0x0000000400181947 */ /* 0x000fea0003800000 */
[----:B------:R-:W-:-:S04]  /*0e10*/  LOP3.LUT P1, RZ, R3, 0x7fffffff, RZ, 0xc0, !PT ;  /* 0x7fffffff03ff7812 */ /* 0x000fc8000782c0ff */
[----:B------:R-:W-:-:S13]  /*0e20*/  PLOP3.LUT P0, PT, P0, P1, PT, 0x2f, 0xf2 ;  /* 0x0000000000f2781c */ /* 0x000fda0000702577 */
[----:B------:R-:W-:Y:S05]  /*0e30*/  @P0 BRA `(.L_x_86) ;  /* 0x0000000400000947 */ /* 0x000fea0003800000 */
[----:B------:R-:W-:Y:S02]  /*0e40*/  ISETP.GE.AND P0, PT, R20, RZ, PT ;  /* 0x000000ff1400720c */ /* 0x000fe40003f06270 */
[----:B------:R-:W-:-:S11]  /*0e50*/  ISETP.GE.AND P1, PT, R21, RZ, PT ;  /* 0x000000ff1500720c */ /* 0x000fd60003f26270 */
[----:B------:R-:W-:Y:S02]  /*0e60*/  @P0 IMAD.MOV.U32 R17, RZ, RZ, RZ ;  /* 0x000000ffff110224 */ /* 0x000fe400078e00ff */
[----:B------:R-:W-:Y:S01]  /*0e70*/  @!P0 FFMA R18, R0, 1.84467440737095516160e+19, RZ ;  /* 0x5f80000000128823 */ /* 0x000fe200000000ff */
[----:B------:R-:W-:Y:S02]  /*0e80*/  @!P0 IMAD.MOV.U32 R17, RZ, RZ, -0x40 ;  /* 0xffffffc0ff118424 */ /* 0x000fe400078e00ff */
[----:B------:R-:W-:-:S03]  /*0e90*/  @!P1 FFMA R3, R3, 1.84467440737095516160e+19, RZ ;  /* 0x5f80000003039823 */ /* 0x000fc600000000ff */
[----:B------:R-:W-:-:S07]  /*0ea0*/  @!P1 IADD3 R17, PT, PT, R17, 0x40, RZ ;  /* 0x0000004011119810 */ /* 0x000fce0007ffe0ff */
.L_x_82:
[----:B------:R-:W-:Y:S01]  /*0eb0*/  LEA R0, R16, 0xc0800000, 0x17 ;  /* 0xc080000010007811 */ /* 0x000fe200078eb8ff */
[----:B------:R-:W-:Y:S04]  /*0ec0*/  BSSY.RECONVERGENT B3, `(.L_x_87) ;  /* 0x0000036000037945 */ /* 0x000fe80003800200 */
[----:B------:R-:W-:Y:S01]  /*0ed0*/  IMAD.IADD R20, R3, 0x1, -R0 ;  /* 0x0000000103147824 */ /* 0x000fe200078e0a00 */
[----:B------:R-:W-:-:S03]  /*0ee0*/  IADD3 R3, PT, PT, R19, -0x7f, RZ ;  /* 0xffffff8113037810 */ /* 0x000fc60007ffe0ff */
[----:B------:R-:W0:Y:S01]  /*0ef0*/  MUFU.RCP R21, R20 ;  /* 0x0000001400157308 */ /* 0x000e220000001000 */
[----:B------:R-:W-:Y:S01]  /*0f00*/  FADD.FTZ R23, -R20, -RZ ;  /* 0x800000ff14177221 */ /* 0x000fe20000010100 */
[C---:B------:R-:W-:Y:S01]  /*0f10*/  IMAD R0, R3.reuse, -0x800000, R18 ;  /* 0xff80000003007824 */ /* 0x040fe200078e0212 */
[----:B------:R-:W-:-:S05]  /*0f20*/  IADD3 R16, PT, PT, R3, 0x7f, -R16 ;  /* 0x0000007f03107810 */ /* 0x000fca0007ffe810 */
[----:B------:R-:W-:Y:S02]  /*0f30*/  IMAD.IADD R16, R16, 0x1, R17 ;  /* 0x0000000110107824 */ /* 0x000fe400078e0211 */
[----:B0-----:R-:W-:-:S04]  /*0f40*/  FFMA R22, R21, R23, 1 ;  /* 0x3f80000015167423 */ /* 0x001fc80000000017 */
[----:B------:R-:W-:-:S04]  /*0f50*/  FFMA R19, R21, R22, R21 ;  /* 0x0000001615137223 */ /* 0x000fc80000000015 */
[----:B------:R-:W-:-:S04]  /*0f60*/  FFMA R18, R0, R19, RZ ;  /* 0x0000001300127223 */ /* 0x000fc800000000ff */
[----:B------:R-:W-:-:S04]  /*0f70*/  FFMA R21, R23, R18, R0 ;  /* 0x0000001217157223 */ /* 0x000fc80000000000 */
[----:B------:R-:W-:-:S04]  /*0f80*/  FFMA R18, R19, R21, R18 ;  /* 0x0000001513127223 */ /* 0x000fc80000000012 */
[----:B------:R-:W-:-:S04]  /*0f90*/  FFMA R21, R23, R18, R0 ;  /* 0x0000001217157223 */ /* 0x000fc80000000000 */
[----:B------:R-:W-:-:S05]  /*0fa0*/  FFMA R0, R19, R21, R18 ;  /* 0x0000001513007223 */ /* 0x000fca0000000012 */
[----:B------:R-:W-:-:S04]  /*0fb0*/  SHF.R.U32.HI R3, RZ, 0x17, R0 ;  /* 0x00000017ff037819 */ /* 0x000fc80000011600 */
[----:B------:R-:W-:-:S04]  /*0fc0*/  LOP3.LUT R3, R3, 0xff, RZ, 0xc0, !PT ;  /* 0x000000ff03037812 */ /* 0x000fc800078ec0ff */
[----:B------:R-:W-:-:S05]  /*0fd0*/  IADD3 R20, PT, PT, R3, R16, RZ ;  /* 0x0000001003147210 */ /* 0x000fca0007ffe0ff */
[----:B------:R-:W-:-:S05]  /*0fe0*/  VIADD R3, R20, 0xffffffff ;  /* 0xffffffff14037836 */ /* 0x000fca0000000000 */
[----:B------:R-:W-:-:S13]  /*0ff0*/  ISETP.GE.U32.AND P0, PT, R3, 0xfe, PT ;  /* 0x000000fe0300780c */ /* 0x000fda0003f06070 */
[----:B------:R-:W-:Y:S05]  /*1000*/  @!P0 BRA `(.L_x_88) ;  /* 0x0000000000808947 */ /* 0x000fea0003800000 */
[----:B------:R-:W-:-:S13]  /*1010*/  ISETP.GT.AND P0, PT, R20, 0xfe, PT ;  /* 0x000000fe1400780c */ /* 0x000fda0003f04270 */
[----:B------:R-:W-:Y:S05]  /*1020*/  @P0 BRA `(.L_x_89) ;  /* 0x00000000006c0947 */ /* 0x000fea0003800000 */
[----:B------:R-:W-:-:S13]  /*1030*/  ISETP.GE.AND P0, PT, R20, 0x1, PT ;  /* 0x000000011400780c */ /* 0x000fda0003f06270 */
[----:B------:R-:W-:Y:S05]  /*1040*/  @P0 BRA `(.L_x_90) ;  /* 0x0000000000740947 */ /* 0x000fea0003800000 */
[----:B------:R-:W-:Y:S02]  /*1050*/  ISETP.GE.AND P0, PT, R20, -0x18, PT ;  /* 0xffffffe81400780c */ /* 0x000fe40003f06270 */
[----:B------:R-:W-:-:S11]  /*1060*/  LOP3.LUT R0, R0, 0x80000000, RZ, 0xc0, !PT ;  /* 0x8000000000007812 */ /* 0x000fd600078ec0ff */
[----:B------:R-:W-:Y:S05]  /*1070*/  @!P0 BRA `(.L_x_90) ;  /* 0x0000000000688947 */ /* 0x000fea0003800000 */
[-CC-:B------:R-:W-:Y:S01]  /*1080*/  FFMA.RZ R3, R19, R21.reuse, R18.reuse ;  /* 0x0000001513037223 */ /* 0x180fe2000000c012 */
[C---:B------:R-:W-:Y:S02]  /*1090*/  IADD3 R17, PT, PT, R20.reuse, 0x20, RZ ;  /* 0x0000002014117810 */ /* 0x040fe40007ffe0ff */
[----:B------:R-:W-:Y:S02]  /*10a0*/  ISETP.NE.AND P2, PT, R20, RZ, PT ;  /* 0x000000ff1400720c */ /* 0x000fe40003f45270 */
[----:B------:R-:W-:Y:S01]  /*10b0*/  LOP3.LUT R16, R3, 0x7fffff, RZ, 0xc0, !PT ;  /* 0x007fffff03107812 */ /* 0x000fe200078ec0ff */
[CCC-:B------:R-:W-:Y:S01]  /*10c0*/  FFMA.RP R3, R19.reuse, R21.reuse, R18.reuse ;  /* 0x0000001513037223 */ /* 0x1c0fe20000008012 */
[----:B------:R-:W-:Y:S01]  /*10d0*/  FFMA.RM R18, R19, R21, R18 ;  /* 0x0000001513127223 */ /* 0x000fe20000004012 */
[----:B------:R-:W-:Y:S01]  /*10e0*/  IMAD.MOV R19, RZ, RZ, -R20 ;  /* 0x000000ffff137224 */ /* 0x000fe200078e0a14 */
[----:B------:R-:W-:Y:S02]  /*10f0*/  LOP3.LUT R16, R16, 0x800000, RZ, 0xfc, !PT ;  /* 0x0080000010107812 */ /* 0x000fe400078efcff */
[----:B------:R-:W-:-:S02]  /*1100*/  ISETP.NE.AND P1, PT, R20, RZ, PT ;  /* 0x000000ff1400720c */ /* 0x000fc40003f25270 */
[----:B------:R-:W-:Y:S02]  /*1110*/  SHF.L.U32 R17, R16, R17, RZ ;  /* 0x0000001110117219 */ /* 0x000fe400000006ff */
[----:B------:R-:W-:Y:S02]  /*1120*/  FSETP.NEU.FTZ.AND P0, PT, R3, R18, PT ;  /* 0x000000120300720b */ /* 0x000fe40003f1d000 */
[----:B------:R-:W-:Y:S02]  /*1130*/  SEL R3, R19, RZ, P2 ;  /* 0x000000ff13037207 */ /* 0x000fe40001000000 */
[----:B------:R-:W-:Y:S02]  /*1140*/  ISETP.NE.AND P1, PT, R17, RZ, P1 ;  /* 0x000000ff1100720c */ /* 0x000fe40000f25270 */
[----:B------:R-:W-:Y:S02]  /*1150*/  SHF.R.U32.HI R3, RZ, R3, R16 ;  /* 0x00000003ff037219 */ /* 0x000fe40000011610 */
[----:B------:R-:W-:-:S02]  /*1160*/  PLOP3.LUT P0, PT, P0, P1, PT, 0xf8, 0x8f ;  /* 0x00000000008f781c */ /* 0x000fc40000703f70 */
[----:B------:R-:W-:Y:S02]  /*1170*/  SHF.R.U32.HI R17, RZ, 0x1, R3 ;  /* 0x00000001ff117819 */ /* 0x000fe40000011603 */
[----:B------:R-:W-:-:S04]  /*1180*/  SEL R16, RZ, 0x1, !P0 ;  /* 0x00000001ff107807 */ /* 0x000fc80004000000 */
[----:B------:R-:W-:-:S04]  /*1190*/  LOP3.LUT R16, R16, 0x1, R17, 0xf8, !PT ;  /* 0x0000000110107812 */ /* 0x000fc800078ef811 */
[----:B------:R-:W-:-:S04]  /*11a0*/  LOP3.LUT R16, R16, R3, RZ, 0xc0, !PT ;  /* 0x0000000310107212 */ /* 0x000fc800078ec0ff */
[----:B------:R-:W-:-:S04]  /*11b0*/  IADD3 R17, PT, PT, R17, R16, RZ ;  /* 0x0000001011117210 */ /* 0x000fc80007ffe0ff */
[----:B------:R-:W-:Y:S01]  /*11c0*/  LOP3.LUT R0, R17, R0, RZ, 0xfc, !PT ;  /* 0x0000000011007212 */ /* 0x000fe200078efcff */
[----:B------:R-:W-:Y:S06]  /*11d0*/  BRA `(.L_x_90) ;  /* 0x0000000000107947 */ /* 0x000fec0003800000 */
.L_x_89:
[----:B------:R-:W-:-:S04]  /*11e0*/  LOP3.LUT R0, R0, 0x80000000, RZ, 0xc0, !PT ;  /* 0x8000000000007812 */ /* 0x000fc800078ec0ff */
[----:B------:R-:W-:Y:S01]  /*11f0*/  LOP3.LUT R0, R0, 0x7f800000, RZ, 0xfc, !PT ;  /* 0x7f80000000007812 */ /* 0x000fe200078efcff */
[----:B------:R-:W-:Y:S06]  /*1200*/  BRA `(.L_x_90) ;  /* 0x0000000000047947 */ /* 0x000fec0003800000 */
.L_x_88:
[----:B------:R-:W-:-:S07]  /*1210*/  IMAD R0, R16, 0x800000, R0 ;  /* 0x0080000010007824 */ /* 0x000fce00078e0200 */
.L_x_90:
[----:B------:R-:W-:Y:S05]  /*1220*/  BSYNC.RECONVERGENT B3 ;  /* 0x0000000000037941 */ /* 0x000fea0003800200 */
.L_x_87:
[----:B------:R-:W-:Y:S05]  /*1230*/  BRA `(.L_x_91) ;  /* 0x0000000000207947 */ /* 0x000fea0003800000 */
.L_x_86:
[----:B------:R-:W-:-:S04]  /*1240*/  LOP3.LUT R0, R3, 0x80000000, R18, 0x48, !PT ;  /* 0x8000000003007812 */ /* 0x000fc800078e4812 */
[----:B------:R-:W-:Y:S01]  /*1250*/  LOP3.LUT R0, R0, 0x7f800000, RZ, 0xfc, !PT ;  /* 0x7f80000000007812 */ /* 0x000fe200078efcff */
[----:B------:R-:W-:Y:S06]  /*1260*/  BRA `(.L_x_91) ;  /* 0x0000000000147947 */ /* 0x000fec0003800000 */
.L_x_85:
[----:B------:R-:W-:Y:S01]  /*1270*/  LOP3.LUT R0, R3, 0x80000000, R18, 0x48, !PT ;  /* 0x8000000003007812 */ /* 0x000fe200078e4812 */
[----:B------:R-:W-:Y:S06]  /*1280*/  BRA `(.L_x_91) ;  /* 0x00000000000c7947 */ /* 0x000fec0003800000 */
.L_x_84:
[----:B------:R-:W0:Y:S01]  /*1290*/  MUFU.RSQ R0, -QNAN ;  /* 0xffc0000000007908 */ /* 0x000e220000001400 */
[----:B------:R-:W-:Y:S05]  /*12a0*/  BRA `(.L_x_91) ;  /* 0x0000000000047947 */ /* 0x000fea0003800000 */
.L_x_83:
[----:B------:R-:W-:-:S07]  /*12b0*/  FADD.FTZ R0, R0, R3 ;  /* 0x0000000300007221 */ /* 0x000fce0000010000 */
.L_x_91:
[----:B------:R-:W-:Y:S05]  /*12c0*/  BSYNC.RECONVERGENT B2 ;  /* 0x0000000000027941 */ /* 0x000fea0003800200 */
.L_x_81:
[----:B------:R-:W-:-:S04]  /*12d0*/  MOV R3, 0x0 ;  /* 0x0000000000037802 */ /* 0x000fc80000000f00 */
[----:B0-----:R-:W-:Y:S05]  /*12e0*/  RET.REL.NODEC R2 `(_Z5solvePfS_S_S_fffffii) ;  /* 0xffffffec02447950 */ /* 0x001fea0003c3ffff */
.L_x_92:
        /* <DEDUP_REMOVED lines=9> */
.L_x_98:


//--------------------- .text._Z15lint2d_bell_gpuPfS_S_S_S_S_S_PiS0_iiiiii --------------------------
	.section	.text._Z15lint2d_bell_gpuPfS_S_S_S_S_S_PiS0_iiiiii,"ax",@progbits
	.align	128
        .global         _Z15lint2d_bell_gpuPfS_S_S_S_S_S_PiS0_iiiiii
        .type           _Z15lint2d_bell_gpuPfS_S_S_S_S_S_PiS0_iiiiii,@function
        .size           _Z15lint2d_bell_gpuPfS_S_S_S_S_S_PiS0_iiiiii,(.L_x_107 - _Z15lint2d_bell_gpuPfS_S_S_S_S_S_PiS0_iiiiii)
        .other          _Z15lint2d_bell_gpuPfS_S_S_S_S_S_PiS0_iiiiii,@"STO_CUDA_ENTRY STV_DEFAULT"
_Z15lint2d_bell_gpuPfS_S_S_S_S_S_PiS0_iiiiii:
.text._Z15lint2d_bell_gpuPfS_S_S_S_S_S_PiS0_iiiiii:
[----:B------:R-:W-:Y:S01]  /*0000*/  LDC R1, c[0x0][0x37c] ;  /* 0x0000df00ff017b82 */ /* 0x000fe20000000800 */
[----:B------:R-:W0:Y:S07]  /*0010*/  S2R R7, SR_TID.Y ;  /* 0x0000000000077919 */ /* 0x000e2e0000002200 */
[----:B------:R-:W0:Y:S01]  /*0020*/  LDC.64 R2, c[0x0][0x3d8] ;  /* 0x0000f600ff027b82 */ /* 0x000e220000000a00 */
[----:B------:R-:W1:Y:S01]  /*0030*/  LDCU.64 UR4, c[0x0][0x358] ;  /* 0x00006b00ff0477ac */ /* 0x000e620008000a00 */
[----:B------:R-:W2:Y:S01]  /*0040*/  S2R R5, SR_CTAID.X ;  /* 0x0000000000057919 */ /* 0x000ea20000002500 */
[----:B------:R-:W3:Y:S05]  /*0050*/  S2R R9, SR_TID.X ;  /* 0x0000000000097919 */ /* 0x000eea0000002100 */
[----:B------:R-:W4:Y:S08]  /*0060*/  LDC.64 R20, c[0x0][0x3c8] ;  /* 0x0000f200ff147b82 */ /* 0x000f300000000a00 */
[----:B------:R-:W4:Y:S08]  /*0070*/  LDC.64 R22, c[0x0][0x3d0] ;  /* 0x0000f400ff167b82 */ /* 0x000f300000000a00 */
[----:B------:R-:W5:Y:S01]  /*0080*/  LDC.64 R18, c[0x0][0x3c0] ;  /* 0x0000f000ff127b82 */ /* 0x000f620000000a00 */
[----:B0-----:R-:W-:-:S07]  /*0090*/  IMAD R4, R7, R2, RZ ;  /* 0x0000000207047224 */ /* 0x001fce00078e02ff */
[----:B------:R-:W0:Y:S01]  /*00a0*/  LDC.64 R16, c[0x0][0x3b8] ;  /* 0x0000ee00ff107b82 */ /* 0x000e220000000a00 */
[----:B------:R-:W-:-:S07]  /*00b0*/  LEA R4, R4, R7, 0x1 ;  /* 0x0000000704047211 */ /* 0x000fce00078e08ff */
[----:B------:R-:W3:Y:S01]  /*00c0*/  LDC.64 R14, c[0x0][0x388] ;  /* 0x0000e200ff0e7b82 */ /* 0x000ee20000000a00 */
[----:B----4-:R-:W-:-:S04]  /*00d0*/  IMAD R0, R21, R20, R23 ;  /* 0x0000001415007224 */ /* 0x010fc800078e0217 */
[----:B--2---:R-:W-:-:S03]  /*00e0*/  IMAD R23, R0, R22, R5 ;  /* 0x0000001600177224 */ /* 0x004fc600078e0205 */
[----:B------:R-:W2:Y:S01]  /*00f0*/  LDC.64 R12, c[0x0][0x3b0] ;  /* 0x0000ec00ff0c7b82 */ /* 0x000ea20000000a00 */
[----:B-----5:R-:W-:-:S06]  /*0100*/  IMAD.WIDE.U32 R18, R5, 0x4, R18 ;  /* 0x0000000405127825 */ /* 0x020fcc00078e0012 */
[----:B-1----:R-:W4:Y:S01]  /*0110*/  LDG.E R18, desc[UR4][R18.64] ;  /* 0x0000000412127981 */ /* 0x002f22000c1e1900 */
[----:B------:R-:W1:Y:S01]  /*0120*/  LDC.64 R10, c[0x0][0x390] ;  /* 0x0000e400ff0a7b82 */ /* 0x000e620000000a00 */
[----:B0-----:R-:W-:Y:S01]  /*0130*/  IMAD.WIDE.U32 R20, R5, 0x4, R16 ;  /* 0x0000000405147825 */ /* 0x001fe200078e0010 */
[----:B---3--:R-:W-:-:S05]  /*0140*/  IADD3 R17, PT, PT, R4, R9, RZ ;  /* 0x0000000904117210 */ /* 0x008fca0007ffe0ff */
[----:B------:R-:W3:Y:S01]  /*0150*/  LDG.E R20, desc[UR4][R20.64] ;  /* 0x0000000414147981 */ /* 0x000ee2000c1e1900 */
[----:B------:R-:W-:-:S06]  /*0160*/  IMAD.WIDE R14, R23, 0x4, R14 ;  /* 0x00000004170e7825 */ /* 0x000fcc00078e020e */
[----:B------:R-:W5:Y:S01]  /*0170*/  LDG.E R14, desc[UR4][R14.64] ;  /* 0x000000040e0e7981 */ /* 0x000f62000c1e1900 */
[----:B--2---:R-:W-:Y:S02]  /*0180*/  IMAD.WIDE R16, R17, 0x4, R12 ;  /* 0x0000000411107825 */ /* 0x004fe400078e020c */
[----:B------:R-:W0:Y:S04]  /*0190*/  LDC.64 R12, c[0x0][0x380] ;  /* 0x0000e000ff0c7b82 */ /* 0x000e280000000a00 */
[----:B------:R-:W5:Y:S01]  /*01a0*/  LDG.E R17, desc[UR4][R16.64] ;  /* 0x0000000410117981 */ /* 0x000f62000c1e1900 */
[----:B-1----:R-:W-:-:S03]  /*01b0*/  IMAD.WIDE.U32 R22, R5, 0x4, R10 ;  /* 0x0000000405167825 */ /* 0x002fc600078e000a */
[----:B------:R-:W1:Y:S03]  /*01c0*/  LDC.64 R10, c[0x0][0x398] ;  /* 0x0000e600ff0a7b82 */ /* 0x000e660000000a00 */
[----:B------:R-:W2:Y:S01]  /*01d0*/  LDG.E R23, desc[UR4][R22.64] ;  /* 0x0000000416177981 */ /* 0x000ea2000c1e1900 */
[----:B-1----:R-:W-:Y:S01]  /*01e0*/  IMAD.WIDE.U32 R10, R5, 0x4, R10 ;  /* 0x00000004050a7825 */ /* 0x002fe200078e000a */
[-C--:B----4-:R-:W-:Y:S02]  /*01f0*/  IADD3 R0, PT, PT, R7, -R2.reuse, R18 ;  /* 0x8000000207007210 */ /* 0x090fe40007ffe012 */
[----:B---3--:R-:W-:Y:S02]  /*0200*/  IADD3 R2, PT, PT, R9, -R2, R20 ;  /* 0x8000000209027210 */ /* 0x008fe40007ffe014 */
[----:B------:R-:W1:Y:S03]  /*0210*/  LDC.64 R8, c[0x0][0x3a8] ;  /* 0x0000ea00ff087b82 */ /* 0x000e660000000a00 */
[----:B------:R-:W-:-:S04]  /*0220*/  IMAD R7, R0, R3, R2 ;  /* 0x0000000300077224 */ /* 0x000fc800078e0202 */
[----:B0-----:R-:W-:Y:S02]  /*0230*/  IMAD.WIDE R12, R7, 0x4, R12 ;  /* 0x00000004070c7825 */ /* 0x001fe400078e020c */
[----:B------:R-:W0:Y:S02]  /*0240*/  LDC.64 R6, c[0x0][0x3a0] ;  /* 0x0000e800ff067b82 */ /* 0x000e240000000a00 */
[----:B-----5:R-:W-:-:S04]  /*0250*/  FMUL R0, R14, R17 ;  /* 0x000000110e007220 */ /* 0x020fc80000400000 */
[----:B--2---:R-:W-:-:S05]  /*0260*/  FMUL R15, R0, R23 ;  /* 0x00000017000f7220 */ /* 0x004fca0000400000 */
[----:B------:R-:W-:Y:S04]  /*0270*/  REDG.E.ADD.F32.FTZ.RN.STRONG.GPU desc[UR4][R12.64], R15 ;  /* 0x0000000f0c0079a6 */ /* 0x000fe8000c12f304 */
[----:B------:R-:W2:Y:S01]  /*0280*/  LDG.E R11, desc[UR4][R10.64] ;  /* 0x000000040a0b7981 */ /* 0x000ea2000c1e1900 */
[----:B------:R-:W-:-:S04]  /*0290*/  IMAD.WIDE R2, R3, 0x4, R12 ;  /* 0x0000000403027825 */ /* 0x000fc800078e020c */
[----:B0-----:R-:W-:-:S04]  /*02a0*/  IMAD.WIDE.U32 R6, R5, 0x4, R6 ;  /* 0x0000000405067825 */ /* 0x001fc800078e0006 */
[----:B--2---:R-:W-:-:S05]  /*02b0*/  FMUL R17, R0, R11 ;  /* 0x0000000b00117220 */ /* 0x004fca0000400000 */
[----:B------:R-:W-:Y:S04]  /*02c0*/  REDG.E.ADD.F32.FTZ.RN.STRONG.GPU desc[UR4][R2.64], R17 ;  /* 0x00000011020079a6 */ /* 0x000fe8000c12f304 */
[----:B------:R-:W2:Y:S01]  /*02d0*/  LDG.E R7, desc[UR4][R6.64] ;  /* 0x0000000406077981 */ /* 0x000ea2000c1e1900 */
[----:B-1----:R-:W-:-:S04]  /*02e0*/  IMAD.WIDE.U32 R4, R5, 0x4, R8 ;  /* 0x0000000405047825 */ /* 0x002fc800078e0008 */
[----:B--2---:R-:W-:-:S05]  /*02f0*/  FMUL R19, R0, R7 ;  /* 0x0000000700137220 */ /* 0x004fca0000400000 */
[----:B------:R-:W-:Y:S04]  /*0300*/  REDG.E.ADD.F32.FTZ.RN.STRONG.GPU desc[UR4][R12.64+0x4], R19 ;  /* 0x000004130c0079a6 */ /* 0x000fe8000c12f304 */
[----:B------:R-:W2:Y:S02]  /*0310*/  LDG.E R5, desc[UR4][R4.64] ;  /* 0x0000000404057981 */ /* 0x000ea4000c1e1900 */
[----:B--2---:R-:W-:-:S05]  /*0320*/  FMUL R9, R0, R5 ;  /* 0x0000000500097220 */ /* 0x004fca0000400000 */
[----:B------:R-:W-:Y:S01]  /*0330*/  REDG.E.ADD.F32.FTZ.RN.STRONG.GPU desc[UR4][R2.64+0x4], R9 ;  /* 0x00000409020079a6 */ /* 0x000fe2000c12f304 */
[----:B------:R-:W-:Y:S05]  /*0340*/  EXIT ;  /* 0x000000000000794d */ /* 0x000fea0003800000 */
.L_x_93:
        /* <DEDUP_REMOVED lines=11> */
.L_x_107:


//--------------------- .nv.shared.reserved.0     --------------------------
	.section	.nv.shared.reserved.0,"aw",@nobits
	.weak		__nv_reservedSMEM_offset_0_alias
	.size		__nv_reservedSMEM_offset_0_alias, 0, 64
	.other		__nv_reservedSMEM_offset_0_alias,@"STO_CUDA_RESERVED_SHARED STV_DEFAULT"
__nv_reservedSMEM_offset_0_alias:
	.zero		0
	.zero		64


//--------------------- .nv.constant0._Z7extractPfiiiiS_PiS0_S_S_S_S_ --------------------------
	.section	.nv.constant0._Z7extractPfiiiiS_PiS0_S_S_S_S_,"a",@progbits
	.sectionflags	@""
	.align	4
.nv.constant0._Z7extractPfiiiiS_PiS0_S_S_S_S_:
	.zero		976


//--------------------- .nv.constant0._Z8onewayBCPfS_S_S_S_S_ii --------------------------
	.section	.nv.constant0._Z8onewayBCPfS_S_S_S_S_ii,"a",@progbits
	.sectionflags	@""
	.align	4
.nv.constant0._Z8onewayBCPfS_S_S_S_S_ii:
	.zero		952


//--------------------- .nv.constant0._Z15spongeKernelOLDPfiii --------------------------
	.section	.nv.constant0._Z15spongeKernelOLDPfiii,"a",@progbits
	.sectionflags	@""
	.align	4
.nv.constant0._Z15spongeKernelOLDPfiii:
	.zero		916


//--------------------- .nv.constant0._Z12spongeKernelPfiii --------------------------
	.section	.nv.constant0._Z12spongeKernelPfiii,"a",@progbits
	.sectionflags	@""
	.align	4
.nv.constant0._Z12spongeKernelPfiii:
	.zero		916


//--------------------- .nv.constant0._Z8freeSurfPfiii --------------------------
	.section	.nv.constant0._Z8freeSurfPfiii,"a",@progbits
	.sectionflags	@""
	.align	4
.nv.constant0._Z8freeSurfPfiii:
	.zero		916


//--------------------- .nv.constant0._Z18lint3d_extract_gpuPfiiiiiS_PiS0_S0_S_S_S_S_S_S_S_S_ --------------------------
	.section	.nv.constant0._Z18lint3d_extract_gpuPfiiiiiS_PiS0_S0_S_S_S_S_S_S_S_S_,"a",@progbits
	.sectionflags	@""
	.align	4
.nv.constant0._Z18lint3d_extract_gpuPfiiiiiS_PiS0_S0_S_S_S_S_S_S_S_S_:
	.zero		1024


//--------------------- .nv.constant0._Z5shiftPfS_S_ii --------------------------
	.section	.nv.constant0._Z5shiftPfS_S_ii,"a",@progbits
	.sectionflags	@""
	.align	4
.nv.constant0._Z5shiftPfS_S_ii:
	.zero		928


//--------------------- .nv.constant0._Z5solvePfS_S_S_fffffii --------------------------
	.section	.nv.constant0._Z5solvePfS_S_S_fffffii,"a",@progbits
	.sectionflags	@""
	.align	4
.nv.constant0._Z5solvePfS_S_S_fffffii:
	.zero		956


//--------------------- .nv.constant0._Z15lint2d_bell_gpuPfS_S_S_S_S_S_PiS0_iiiiii --------------------------
	.section	.nv.constant0._Z15lint2d_bell_gpuPfS_S_S_S_S_S_PiS0_iiiiii,"a",@progbits
	.sectionflags	@""
	.align	4
.nv.constant0._Z15lint2d_bell_gpuPfS_S_S_S_S_S_PiS0_iiiiii:
	.zero		992


//--------------------- SYMBOLS --------------------------

	.type		.nv.reservedSmem.offset0,@object
	.size		.nv.reservedSmem.offset0,0x4
